// auto-generated by cutlass_sweep.gemm — config: {"arch": "sm_100", "cluster_m": 1, "cluster_n": 2, "dtype": "mxfp8_e4m3", "dtype_b": "mxfp8_e4m3", "layout": "nt", "stages": 0, "tile_k": 128, "tile_m": 128, "tile_n": 128}
#include "cutlass/cutlass.h"
#include "cutlass/gemm/collective/collective_builder.hpp"
#include "cutlass/gemm/device/gemm_universal_adapter.h"
#include "cutlass/gemm/kernel/gemm_universal.hpp"
#include "cutlass/epilogue/collective/collective_builder.hpp"

using ElemA = cutlass::mx_float8_t<cutlass::float_e4m3_t>;
using ElemB = cutlass::mx_float8_t<cutlass::float_e4m3_t>;
using ElemCD = cutlass::bfloat16_t;
using Acc  = float;
using TileShape    = cute::Shape<cute::_128, cute::_128, cute::_128>;
using ClusterShape = cute::Shape<cute::_1, cute::_2, cute::_1>;

using CollectiveEpilogue = typename cutlass::epilogue::collective::CollectiveBuilder<
    cutlass::arch::Sm100, cutlass::arch::OpClassTensorOp,
    TileShape, ClusterShape,
    cutlass::epilogue::collective::EpilogueTileAuto,
    Acc, Acc,
    ElemCD, cutlass::layout::RowMajor, 128 / cutlass::sizeof_bits<ElemCD>::value,
    ElemCD, cutlass::layout::RowMajor, 128 / cutlass::sizeof_bits<ElemCD>::value,
    cutlass::epilogue::collective::EpilogueScheduleAuto
  >::CollectiveOp;

using CollectiveMainloop = typename cutlass::gemm::collective::CollectiveBuilder<
    cutlass::arch::Sm100, cutlass::arch::OpClassBlockScaledTensorOp,
    ElemA, cutlass::layout::RowMajor, 32,
    ElemB, cutlass::layout::ColumnMajor, 32,
    Acc,
    TileShape, ClusterShape,
    cutlass::gemm::collective::StageCountAutoCarveout<static_cast<int>(sizeof(typename CollectiveEpilogue::SharedStorage))>,
    cutlass::gemm::collective::KernelScheduleAuto
  >::CollectiveOp;

using GemmKernel = cutlass::gemm::kernel::GemmUniversal<
    cute::Shape<int,int,int,int>,
    CollectiveMainloop,
    CollectiveEpilogue
>;
using Gemm = cutlass::gemm::device::GemmUniversalAdapter<GemmKernel>;

// Force the device kernel symbol into the cubin without needing a host main.
auto* _anchor = &cutlass::device_kernel<GemmKernel>;


// ===== COMPILED SASS (sm_100a) =====

	.target	sm_100a

	.elftype	@"ET_EXEC"


//--------------------- .note.nv.tkinfo           --------------------------
	.section	.note.nv.tkinfo,"",@"SHT_NOTE"
	.sectionflags	@"SHF_NOTE_NV_TKINFO"
	.tkinfo
        /*0018*/ 	.word	0x00000002
        /*0030*/ 	.string	""
        /*0030*/ 	.string	"ptxas"
        /*0030*/ 	.string	"Cuda compilation tools, release 13.0, V13.0.88"
        /*0030*/ 	.string	"Build cuda_13.0.r13.0/compiler.36424714_0"
        /*0030*/ 	.string	"-arch sm_100a -m 64 "



//--------------------- .note.nv.cuinfo           --------------------------
	.section	.note.nv.cuinfo,"",@"SHT_NOTE"
	.sectionflags	@"SHF_NOTE_NV_CUINFO"
        /*0018*/ 	.short	0x0002
        /*001a*/ 	.short	0x0064
        /*001c*/ 	.short	0x0082
	.zero		2


//--------------------- .nv.info                  --------------------------
	.section	.nv.info,"",@"SHT_CUDA_INFO"
	.align	4


	//----- nvinfo : EIATTR_REGCOUNT
	.align		4
        /*0000*/ 	.byte	0x04, 0x2f
        /*0002*/ 	.short	(.L_19 - .L_18)
	.align		4
.L_18:
        /*0004*/ 	.word	index@(_ZN7cutlass13device_kernelINS_4gemm6kernel13GemmUniversalIN4cute5tupleIJiiiiEEENS1_10collective13CollectiveMmaINS1_46MainloopSm100TmaUmmaWarpSpecializedBlockScaledILi5ELi2ELi2ENS5_IJNS4_1CILi1EEENSA_ILi2EEESB_EEEEENS5_IJNSA_ILi128EEESF_SF_EEENS5_IJNS_12float_e4m3_tENS_13float_ue8m0_tEEEENS5_IJNS5_IJlSB_lEEENS4_6LayoutINS5_IJNS5_IJNS5_IJNSA_ILi32EEENSA_ILi4EEEEEEiEEESP_NS5_IJSB_iEEEEEENS5_IJNS5_IJNS5_IJNSA_ILi16EEESN_EEEiEEENS5_IJNS5_IJNSA_ILi0EEESB_EEENSA_ILi512EEEEEENS5_IJSV_iEEEEEEEEEEESJ_S12_NS4_8TiledMMAINS4_8MMA_AtomIJNS4_21SM100_MMA_MXF8F6F4_SSISH_SH_fSI_Li128ELi128ELNS4_4UMMA5MajorE0ELS17_0ELNS16_7ScaleInE0ELS18_0EEEEEENSL_INS5_IJSB_SB_SB_EEENS5_IJSV_SV_SV_EEEEENS5_IJNS4_10UnderscoreES1E_S1E_EEEEENS5_IJNS4_23SM90_TMA_LOAD_MULTICASTES1H_EEENS5_IJNS4_14ComposedLayoutINS4_7SwizzleILi3ELi4ELi3EEENS4_18smem_ptr_flag_bitsILi8EEENSL_INS5_IJNSA_ILi8EEESF_EEENS5_IJSF_SB_EEEEEEENSL_INS5_IJNS5_IJNS5_IJSO_SB_EEENS5_IJSM_SB_EEEEEESB_NS5_IJSN_SB_EEEEEENS5_IJNS5_IJNS5_IJST_SX_EEESW_EEESV_NS5_IJSB_SX_EEEEEEEEEEEvNS4_8identityENS5_IJNS4_13SM90_TMA_LOADES25_EEES23_vS24_EENS_8epilogue10collective18CollectiveEpilogueINS28_23Sm100TmaWarpSpecializedILi4ELi2ELi32ELb1ELb0EEEJSG_NS5_IJNSL_ISF_SB_EENSL_ISM_SB_EEEEENS_10bfloat16_tESK_S2G_SK_NS28_6fusion15FusionCallbacksIS2C_NS2H_17LinearCombinationIS2G_fS2G_fLNS_15FloatRoundStyleE2EEESG_S2F_JEEENS4_5SM1004TMEM4LOAD26SM100_TMEM_LOAD_32dp32b32xES25_NS1J_INS1K_ILi2ELi4ELi3EEENS1M_ILi16EEENSL_INS5_IJS1O_SM_EEES1U_EEEENS4_39AutoVectorizingCopyWithAssumedAlignmentILi128EEENS4_14SM90_TMA_STOREES2V_S2X_S2X_EEEvvEEEEvNT_6ParamsE)
        /*0008*/ 	.word	0x0000006e


	//----- nvinfo : EIATTR_FRAME_SIZE
	.align		4
.L_19:
        /*000c*/ 	.byte	0x04, 0x11
        /*000e*/ 	.short	(.L_21 - .L_20)
	.align		4
.L_20:
        /*0010*/ 	.word	index@($__internal_2_$__cuda_sm10x_tcgen05_guardrail_trap_unallocated_columns_being_dealloced)
        /*0014*/ 	.word	0x00000000


	//----- nvinfo : EIATTR_FRAME_SIZE
	.align		4
.L_21:
        /*0018*/ 	.byte	0x04, 0x11
        /*001a*/ 	.short	(.L_23 - .L_22)
	.align		4
.L_22:
        /*001c*/ 	.word	index@($__internal_1_$__cuda_sm10x_tcgen05_guardrail_trap_phase_invalid_during_alloc)
        /*0020*/ 	.word	0x00000000


	//----- nvinfo : EIATTR_FRAME_SIZE
	.align		4
.L_23:
        /*0024*/ 	.byte	0x04, 0x11
        /*0026*/ 	.short	(.L_25 - .L_24)
	.align		4
.L_24:
        /*0028*/ 	.word	index@($__internal_0_$__cuda_sm10x_tcgen05_guardrail_trap_col_being_dealloced_not_returned_by_alloc)
        /*002c*/ 	.word	0x00000000


	//----- nvinfo : EIATTR_FRAME_SIZE
	.align		4
.L_25:
        /*0030*/ 	.byte	0x04, 0x11
        /*0032*/ 	.short	(.L_27 - .L_26)
	.align		4
.L_26:
        /*0034*/ 	.word	index@(_ZN7cutlass13device_kernelINS_4gemm6kernel13GemmUniversalIN4cute5tupleIJiiiiEEENS1_10collective13CollectiveMmaINS1_46MainloopSm100TmaUmmaWarpSpecializedBlockScaledILi5ELi2ELi2ENS5_IJNS4_1CILi1EEENSA_ILi2EEESB_EEEEENS5_IJNSA_ILi128EEESF_SF_EEENS5_IJNS_12float_e4m3_tENS_13float_ue8m0_tEEEENS5_IJNS5_IJlSB_lEEENS4_6LayoutINS5_IJNS5_IJNS5_IJNSA_ILi32EEENSA_ILi4EEEEEEiEEESP_NS5_IJSB_iEEEEEENS5_IJNS5_IJNS5_IJNSA_ILi16EEESN_EEEiEEENS5_IJNS5_IJNSA_ILi0EEESB_EEENSA_ILi512EEEEEENS5_IJSV_iEEEEEEEEEEESJ_S12_NS4_8TiledMMAINS4_8MMA_AtomIJNS4_21SM100_MMA_MXF8F6F4_SSISH_SH_fSI_Li128ELi128ELNS4_4UMMA5MajorE0ELS17_0ELNS16_7ScaleInE0ELS18_0EEEEEENSL_INS5_IJSB_SB_SB_EEENS5_IJSV_SV_SV_EEEEENS5_IJNS4_10UnderscoreES1E_S1E_EEEEENS5_IJNS4_23SM90_TMA_LOAD_MULTICASTES1H_EEENS5_IJNS4_14ComposedLayoutINS4_7SwizzleILi3ELi4ELi3EEENS4_18smem_ptr_flag_bitsILi8EEENSL_INS5_IJNSA_ILi8EEESF_EEENS5_IJSF_SB_EEEEEEENSL_INS5_IJNS5_IJNS5_IJSO_SB_EEENS5_IJSM_SB_EEEEEESB_NS5_IJSN_SB_EEEEEENS5_IJNS5_IJNS5_IJST_SX_EEESW_EEESV_NS5_IJSB_SX_EEEEEEEEEEEvNS4_8identityENS5_IJNS4_13SM90_TMA_LOADES25_EEES23_vS24_EENS_8epilogue10collective18CollectiveEpilogueINS28_23Sm100TmaWarpSpecializedILi4ELi2ELi32ELb1ELb0EEEJSG_NS5_IJNSL_ISF_SB_EENSL_ISM_SB_EEEEENS_10bfloat16_tESK_S2G_SK_NS28_6fusion15FusionCallbacksIS2C_NS2H_17LinearCombinationIS2G_fS2G_fLNS_15FloatRoundStyleE2EEESG_S2F_JEEENS4_5SM1004TMEM4LOAD26SM100_TMEM_LOAD_32dp32b32xES25_NS1J_INS1K_ILi2ELi4ELi3EEENS1M_ILi16EEENSL_INS5_IJS1O_SM_EEES1U_EEEENS4_39AutoVectorizingCopyWithAssumedAlignmentILi128EEENS4_14SM90_TMA_STOREES2V_S2X_S2X_EEEvvEEEEvNT_6ParamsE)
        /*0038*/ 	.word	0x00000000


	//----- nvinfo : EIATTR_MIN_STACK_SIZE
	.align		4
.L_27:
        /*003c*/ 	.byte	0x04, 0x12
        /*003e*/ 	.short	(.L_29 - .L_28)
	.align		4
.L_28:
        /*0040*/ 	.word	index@(_ZN7cutlass13device_kernelINS_4gemm6kernel13GemmUniversalIN4cute5tupleIJiiiiEEENS1_10collective13CollectiveMmaINS1_46MainloopSm100TmaUmmaWarpSpecializedBlockScaledILi5ELi2ELi2ENS5_IJNS4_1CILi1EEENSA_ILi2EEESB_EEEEENS5_IJNSA_ILi128EEESF_SF_EEENS5_IJNS_12float_e4m3_tENS_13float_ue8m0_tEEEENS5_IJNS5_IJlSB_lEEENS4_6LayoutINS5_IJNS5_IJNS5_IJNSA_ILi32EEENSA_ILi4EEEEEEiEEESP_NS5_IJSB_iEEEEEENS5_IJNS5_IJNS5_IJNSA_ILi16EEESN_EEEiEEENS5_IJNS5_IJNSA_ILi0EEESB_EEENSA_ILi512EEEEEENS5_IJSV_iEEEEEEEEEEESJ_S12_NS4_8TiledMMAINS4_8MMA_AtomIJNS4_21SM100_MMA_MXF8F6F4_SSISH_SH_fSI_Li128ELi128ELNS4_4UMMA5MajorE0ELS17_0ELNS16_7ScaleInE0ELS18_0EEEEEENSL_INS5_IJSB_SB_SB_EEENS5_IJSV_SV_SV_EEEEENS5_IJNS4_10UnderscoreES1E_S1E_EEEEENS5_IJNS4_23SM90_TMA_LOAD_MULTICASTES1H_EEENS5_IJNS4_14ComposedLayoutINS4_7SwizzleILi3ELi4ELi3EEENS4_18smem_ptr_flag_bitsILi8EEENSL_INS5_IJNSA_ILi8EEESF_EEENS5_IJSF_SB_EEEEEEENSL_INS5_IJNS5_IJNS5_IJSO_SB_EEENS5_IJSM_SB_EEEEEESB_NS5_IJSN_SB_EEEEEENS5_IJNS5_IJNS5_IJST_SX_EEESW_EEESV_NS5_IJSB_SX_EEEEEEEEEEEvNS4_8identityENS5_IJNS4_13SM90_TMA_LOADES25_EEES23_vS24_EENS_8epilogue10collective18CollectiveEpilogueINS28_23Sm100TmaWarpSpecializedILi4ELi2ELi32ELb1ELb0EEEJSG_NS5_IJNSL_ISF_SB_EENSL_ISM_SB_EEEEENS_10bfloat16_tESK_S2G_SK_NS28_6fusion15FusionCallbacksIS2C_NS2H_17LinearCombinationIS2G_fS2G_fLNS_15FloatRoundStyleE2EEESG_S2F_JEEENS4_5SM1004TMEM4LOAD26SM100_TMEM_LOAD_32dp32b32xES25_NS1J_INS1K_ILi2ELi4ELi3EEENS1M_ILi16EEENSL_INS5_IJS1O_SM_EEES1U_EEEENS4_39AutoVectorizingCopyWithAssumedAlignmentILi128EEENS4_14SM90_TMA_STOREES2V_S2X_S2X_EEEvvEEEEvNT_6ParamsE)
        /*0044*/ 	.word	0x00000000
.L_29:


//--------------------- .nv.compat                --------------------------
	.section	.nv.compat,"",@"SHT_CUDA_COMPAT_INFO"
	.align	4
        /*0000*/ 	.byte	0x02, 0x09, 0x01, 0x00, 0x02, 0x02, 0x02, 0x00, 0x02, 0x05, 0x05, 0x00, 0x03, 0x07, 0x01, 0x01
        /*0010*/ 	.byte	0x02, 0x03, 0x01, 0x00, 0x02, 0x06, 0x01, 0x00, 0x04, 0x0b, 0x08, 0x00, 0x09, 0x00, 0x00, 0x00
        /*0020*/ 	.byte	0x00, 0x00, 0x00, 0x00


//--------------------- .nv.info._ZN7cutlass13device_kernelINS_4gemm6kernel13GemmUniversalIN4cute5tupleIJiiiiEEENS1_10collective13CollectiveMmaINS1_46MainloopSm100TmaUmmaWarpSpecializedBlockScaledILi5ELi2ELi2ENS5_IJNS4_1CILi1EEENSA_ILi2EEESB_EEEEENS5_IJNSA_ILi128EEESF_SF_EEENS5_IJNS_12float_e4m3_tENS_13float_ue8m0_tEEEENS5_IJNS5_IJlSB_lEEENS4_6LayoutINS5_IJNS5_IJNS5_IJNSA_ILi32EEENSA_ILi4EEEEEEiEEESP_NS5_IJSB_iEEEEEENS5_IJNS5_IJNS5_IJNSA_ILi16EEESN_EEEiEEENS5_IJNS5_IJNSA_ILi0EEESB_EEENSA_ILi512EEEEEENS5_IJSV_iEEEEEEEEEEESJ_S12_NS4_8TiledMMAINS4_8MMA_AtomIJNS4_21SM100_MMA_MXF8F6F4_SSISH_SH_fSI_Li128ELi128ELNS4_4UMMA5MajorE0ELS17_0ELNS16_7ScaleInE0ELS18_0EEEEEENSL_INS5_IJSB_SB_SB_EEENS5_IJSV_SV_SV_EEEEENS5_IJNS4_10UnderscoreES1E_S1E_EEEEENS5_IJNS4_23SM90_TMA_LOAD_MULTICASTES1H_EEENS5_IJNS4_14ComposedLayoutINS4_7SwizzleILi3ELi4ELi3EEENS4_18smem_ptr_flag_bitsILi8EEENSL_INS5_IJNSA_ILi8EEESF_EEENS5_IJSF_SB_EEEEEEENSL_INS5_IJNS5_IJNS5_IJSO_SB_EEENS5_IJSM_SB_EEEEEESB_NS5_IJSN_SB_EEEEEENS5_IJNS5_IJNS5_IJST_SX_EEESW_EEESV_NS5_IJSB_SX_EEEEEEEEEEEvNS4_8identityENS5_IJNS4_13SM90_TMA_LOADES25_EEES23_vS24_EENS_8epilogue10collective18CollectiveEpilogueINS28_23Sm100TmaWarpSpecializedILi4ELi2ELi32ELb1ELb0EEEJSG_NS5_IJNSL_ISF_SB_EENSL_ISM_SB_EEEEENS_10bfloat16_tESK_S2G_SK_NS28_6fusion15FusionCallbacksIS2C_NS2H_17LinearCombinationIS2G_fS2G_fLNS_15FloatRoundStyleE2EEESG_S2F_JEEENS4_5SM1004TMEM4LOAD26SM100_TMEM_LOAD_32dp32b32xES25_NS1J_INS1K_ILi2ELi4ELi3EEENS1M_ILi16EEENSL_INS5_IJS1O_SM_EEES1U_EEEENS4_39AutoVectorizingCopyWithAssumedAlignmentILi128EEENS4_14SM90_TMA_STOREES2V_S2X_S2X_EEEvvEEEEvNT_6ParamsE --------------------------
	.section	.nv.info._ZN7cutlass13device_kernelINS_4gemm6kernel13GemmUniversalIN4cute5tupleIJiiiiEEENS1_10collective13CollectiveMmaINS1_46MainloopSm100TmaUmmaWarpSpecializedBlockScaledILi5ELi2ELi2ENS5_IJNS4_1CILi1EEENSA_ILi2EEESB_EEEEENS5_IJNSA_ILi128EEESF_SF_EEENS5_IJNS_12float_e4m3_tENS_13float_ue8m0_tEEEENS5_IJNS5_IJlSB_lEEENS4_6LayoutINS5_IJNS5_IJNS5_IJNSA_ILi32EEENSA_ILi4EEEEEEiEEESP_NS5_IJSB_iEEEEEENS5_IJNS5_IJNS5_IJNSA_ILi16EEESN_EEEiEEENS5_IJNS5_IJNSA_ILi0EEESB_EEENSA_ILi512EEEEEENS5_IJSV_iEEEEEEEEEEESJ_S12_NS4_8TiledMMAINS4_8MMA_AtomIJNS4_21SM100_MMA_MXF8F6F4_SSISH_SH_fSI_Li128ELi128ELNS4_4UMMA5MajorE0ELS17_0ELNS16_7ScaleInE0ELS18_0EEEEEENSL_INS5_IJSB_SB_SB_EEENS5_IJSV_SV_SV_EEEEENS5_IJNS4_10UnderscoreES1E_S1E_EEEEENS5_IJNS4_23SM90_TMA_LOAD_MULTICASTES1H_EEENS5_IJNS4_14ComposedLayoutINS4_7SwizzleILi3ELi4ELi3EEENS4_18smem_ptr_flag_bitsILi8EEENSL_INS5_IJNSA_ILi8EEESF_EEENS5_IJSF_SB_EEEEEEENSL_INS5_IJNS5_IJNS5_IJSO_SB_EEENS5_IJSM_SB_EEEEEESB_NS5_IJSN_SB_EEEEEENS5_IJNS5_IJNS5_IJST_SX_EEESW_EEESV_NS5_IJSB_SX_EEEEEEEEEEEvNS4_8identityENS5_IJNS4_13SM90_TMA_LOADES25_EEES23_vS24_EENS_8epilogue10collective18CollectiveEpilogueINS28_23Sm100TmaWarpSpecializedILi4ELi2ELi32ELb1ELb0EEEJSG_NS5_IJNSL_ISF_SB_EENSL_ISM_SB_EEEEENS_10bfloat16_tESK_S2G_SK_NS28_6fusion15FusionCallbacksIS2C_NS2H_17LinearCombinationIS2G_fS2G_fLNS_15FloatRoundStyleE2EEESG_S2F_JEEENS4_5SM1004TMEM4LOAD26SM100_TMEM_LOAD_32dp32b32xES25_NS1J_INS1K_ILi2ELi4ELi3EEENS1M_ILi16EEENSL_INS5_IJS1O_SM_EEES1U_EEEENS4_39AutoVectorizingCopyWithAssumedAlignmentILi128EEENS4_14SM90_TMA_STOREES2V_S2X_S2X_EEEvvEEEEvNT_6ParamsE,"",@"SHT_CUDA_INFO"
	.sectionflags	@""
	.align	4


	//----- nvinfo : EIATTR_CUDA_API_VERSION
	.align		4
        /*0000*/ 	.byte	0x04, 0x37
        /*0002*/ 	.short	(.L_31 - .L_30)
.L_30:
        /*0004*/ 	.word	0x00000082


	//----- nvinfo : EIATTR_KPARAM_INFO
	.align		4
.L_31:
        /*0008*/ 	.byte	0x04, 0x17
        /*000a*/ 	.short	(.L_33 - .L_32)
.L_32:
        /*000c*/ 	.word	0x00000000
        /*0010*/ 	.short	0x0000
        /*0012*/ 	.short	0x0000
        /*0014*/ 	.byte	0x00, 0xf0, 0x01, 0x30


	//----- nvinfo : EIATTR_AT_ENTRY_FRAGMENTS
	.align		4
.L_33:
        /*0018*/ 	.byte	0x04, 0x4f
        /*001a*/ 	.short	(.L_35 - .L_34)


	//   ....[0]....
.L_34:
        /*001c*/ 	.word	0x00000006


	//----- nvinfo : EIATTR_RESERVED_SMEM_USED
	.align		4
.L_35:
        /*0020*/ 	.byte	0x01, 0x41
	.zero		2


	//----- nvinfo : EIATTR_SPARSE_MMA_MASK
	.align		4
        /*0024*/ 	.byte	0x03, 0x50
        /*0026*/ 	.short	0x0000


	//----- nvinfo : EIATTR_TCGEN05_1CTA_USED
	.align		4
        /*0028*/ 	.byte	0x01, 0x51
	.zero		2


	//----- nvinfo : EIATTR_MAXREG_COUNT
	.align		4
        /*002c*/ 	.byte	0x03, 0x1b
        /*002e*/ 	.short	0x00ff


	//----- nvinfo : EIATTR_NUM_BARRIERS
	.align		4
        /*0030*/ 	.byte	0x02, 0x4c
        /*0032*/ 	.byte	0x07
	.zero		1


	//----- nvinfo : EIATTR_EXTERNS
	.align		4
        /*0034*/ 	.byte	0x04, 0x0f
        /*0036*/ 	.short	(.L_37 - .L_36)


	//   ....[0]....
	.align		4
.L_36:
        /*0038*/ 	.word	index@(__assertfail)


	//----- nvinfo : EIATTR_MERCURY_ISA_VERSION
	.align		4
.L_37:
        /*003c*/ 	.byte	0x03, 0x5f
        /*003e*/ 	.short	0x0101


	//----- nvinfo : EIATTR_INT_WARP_WIDE_INSTR_OFFSETS
	.align		4
        /*0040*/ 	.byte	0x04, 0x31
        /*0042*/ 	.short	(.L_39 - .L_38)


	//   ....[0]....
.L_38:
        /*0044*/ 	.word	0x00002320


	//   ....[1]....
        /*0048*/ 	.word	0x00003fb0


	//   ....[2]....
        /*004c*/ 	.word	0x00003fe0


	//   ....[3]....
        /*0050*/ 	.word	0x00004030


	//   ....[4]....
        /*0054*/ 	.word	0x000048f0


	//   ....[5]....
        /*0058*/ 	.word	0x00004950


	//   ....[6]....
        /*005c*/ 	.word	0x00004a40


	//   ....[7]....
        /*0060*/ 	.word	0x00004ab0


	//   ....[8]....
        /*0064*/ 	.word	0x00004bc0


	//   ....[9]....
        /*0068*/ 	.word	0x00004c50


	//   ....[10]....
        /*006c*/ 	.word	0x00004e20


	//   ....[11]....
        /*0070*/ 	.word	0x00004ed0


	//----- nvinfo : EIATTR_COOP_GROUP_MASK_REGIDS
	.align		4
.L_39:
        /*0074*/ 	.byte	0x04, 0x29
        /*0076*/ 	.short	(.L_41 - .L_40)


	//   ....[0]....
.L_40:
        /*0078*/ 	.word	0xffffffff


	//   ....[1]....
        /*007c*/ 	.word	0xffffffff


	//   ....[2]....
        /*0080*/ 	.word	0xffffffff


	//   ....[3]....
        /*0084*/ 	.word	0xffffffff


	//   ....[4]....
        /*0088*/ 	.word	0xffffffff


	//   ....[5]....
        /*008c*/ 	.word	0xffffffff


	//   ....[6]....
        /*0090*/ 	.word	0xffffffff


	//   ....[7]....
        /*0094*/ 	.word	0xffffffff


	//   ....[8]....
        /*0098*/ 	.word	0xffffffff


	//   ....[9]....
        /*009c*/ 	.word	0xffffffff


	//   ....[10]....
        /*00a0*/ 	.word	0xffffffff


	//   ....[11]....
        /*00a4*/ 	.word	0xffffffff


	//   ....[12]....
        /*00a8*/ 	.word	0xffffffff


	//   ....[13]....
        /*00ac*/ 	.word	0xffffffff


	//----- nvinfo : EIATTR_COOP_GROUP_INSTR_OFFSETS
	.align		4
.L_41:
        /*00b0*/ 	.byte	0x04, 0x28
        /*00b2*/ 	.short	(.L_43 - .L_42)


	//   ....[0]....
.L_42:
        /*00b4*/ 	.word	0x00000090


	//   ....[1]....
        /*00b8*/ 	.word	0x00000530


	//   ....[2]....
        /*00bc*/ 	.word	0x00000700


	//   ....[3]....
        /*00c0*/ 	.word	0x000008a0


	//   ....[4]....
        /*00c4*/ 	.word	0x000009a0


	//   ....[5]....
        /*00c8*/ 	.word	0x00000b10


	//   ....[6]....
        /*00cc*/ 	.word	0x00000c70


	//   ....[7]....
        /*00d0*/ 	.word	0x00000e20


	//   ....[8]....
        /*00d4*/ 	.word	0x00002200


	//   ....[9]....
        /*00d8*/ 	.word	0x00003080


	//   ....[10]....
        /*00dc*/ 	.word	0x00003290


	//   ....[11]....
        /*00e0*/ 	.word	0x000032c0


	//   ....[12]....
        /*00e4*/ 	.word	0x00003ea0


	//   ....[13]....
        /*00e8*/ 	.word	0x000040d0


	//----- nvinfo : EIATTR_VRC_CTA_INIT_COUNT
	.align		4
.L_43:
        /*00ec*/ 	.byte	0x02, 0x4a
        /*00ee*/ 	.byte	0x80
	.zero		1


	//----- nvinfo : EIATTR_SYSCALL_OFFSETS
	.align		4
        /*00f0*/ 	.byte	0x04, 0x46
        /*00f2*/ 	.short	(.L_45 - .L_44)


	//   ....[0]....
.L_44:
        /*00f4*/ 	.word	0x000059f0


	//   ....[1]....
        /*00f8*/ 	.word	0x00005ae0


	//   ....[2]....
        /*00fc*/ 	.word	0x00006250


	//   ....[3]....
        /*0100*/ 	.word	0x00006ed0


	//   ....[4]....
        /*0104*/ 	.word	0x00007b20


	//   ....[5]....
        /*0108*/ 	.word	0x00008770


	//----- nvinfo : EIATTR_MBARRIER_INSTR_OFFSETS
	.align		4
.L_45:
        /*010c*/ 	.byte	0x04, 0x39
        /*010e*/ 	.short	(.L_47 - .L_46)


	//   ....[0]....
.L_46:
        /*0110*/ 	.word	0x00000650
        /*0114*/ 	.word	0x000000ff
        /*0118*/ 	.word	0x00000000
        /*011c*/ 	.short	0x0100
        /*011e*/ 	.byte	0x06
	.zero		1


	//   ....[1]....
        /*0120*/ 	.word	0x00000660
        /*0124*/ 	.word	0x000000ff
        /*0128*/ 	.word	0x00000028
        /*012c*/ 	.short	0x0100
        /*012e*/ 	.byte	0x06
	.zero		1


	//   ....[2]....
        /*0130*/ 	.word	0x00000670
        /*0134*/ 	.word	0x000000ff
        /*0138*/ 	.word	0x00000008
        /*013c*/ 	.short	0x0100
        /*013e*/ 	.byte	0x06
	.zero		1


	//   ....[3]....
        /*0140*/ 	.word	0x00000680
        /*0144*/ 	.word	0x000000ff
        /*0148*/ 	.word	0x00000030
        /*014c*/ 	.short	0x0100
        /*014e*/ 	.byte	0x06
	.zero		1


	//   ....[4]....
        /*0150*/ 	.word	0x00000690
        /*0154*/ 	.word	0x000000ff
        /*0158*/ 	.word	0x00000010
        /*015c*/ 	.short	0x0100
        /*015e*/ 	.byte	0x06
	.zero		1


	//   ....[5]....
        /*0160*/ 	.word	0x000006a0
        /*0164*/ 	.word	0x000000ff
        /*0168*/ 	.word	0x00000038
        /*016c*/ 	.short	0x0100
        /*016e*/ 	.byte	0x06
	.zero		1


	//   ....[6]....
        /*0170*/ 	.word	0x000006b0
        /*0174*/ 	.word	0x000000ff
        /*0178*/ 	.word	0x00000018
        /*017c*/ 	.short	0x0100
        /*017e*/ 	.byte	0x06
	.zero		1


	//   ....[7]....
        /*0180*/ 	.word	0x000006c0
        /*0184*/ 	.word	0x000000ff
        /*0188*/ 	.word	0x00000040
        /*018c*/ 	.short	0x0100
        /*018e*/ 	.byte	0x06
	.zero		1


	//   ....[8]....
        /*0190*/ 	.word	0x000006d0
        /*0194*/ 	.word	0x000000ff
        /*0198*/ 	.word	0x00000020
        /*019c*/ 	.short	0x0100
        /*019e*/ 	.byte	0x06
	.zero		1


	//   ....[9]....
        /*01a0*/ 	.word	0x000006e0
        /*01a4*/ 	.word	0x000000ff
        /*01a8*/ 	.word	0x00000048
        /*01ac*/ 	.short	0x0100
        /*01ae*/ 	.byte	0x06
	.zero		1


	//   ....[10]....
        /*01b0*/ 	.word	0x00000810
        /*01b4*/ 	.word	0x000000ff
        /*01b8*/ 	.word	0x00000050
        /*01bc*/ 	.short	0x0100
        /*01be*/ 	.byte	0x06
	.zero		1


	//   ....[11]....
        /*01c0*/ 	.word	0x00000820
        /*01c4*/ 	.word	0x000000ff
        /*01c8*/ 	.word	0x00000070
        /*01cc*/ 	.short	0x0100
        /*01ce*/ 	.byte	0x06
	.zero		1


	//   ....[12]....
        /*01d0*/ 	.word	0x00000830
        /*01d4*/ 	.word	0x000000ff
        /*01d8*/ 	.word	0x00000058
        /*01dc*/ 	.short	0x0100
        /*01de*/ 	.byte	0x06
	.zero		1


	//   ....[13]....
        /*01e0*/ 	.word	0x00000840
        /*01e4*/ 	.word	0x000000ff
        /*01e8*/ 	.word	0x00000078
        /*01ec*/ 	.short	0x0100
        /*01ee*/ 	.byte	0x06
	.zero		1


	//   ....[14]....
        /*01f0*/ 	.word	0x00000850
        /*01f4*/ 	.word	0x000000ff
        /*01f8*/ 	.word	0x00000060
        /*01fc*/ 	.short	0x0100
        /*01fe*/ 	.byte	0x06
	.zero		1


	//   ....[15]....
        /*0200*/ 	.word	0x00000860
        /*0204*/ 	.word	0x000000ff
        /*0208*/ 	.word	0x00000080
        /*020c*/ 	.short	0x0100
        /*020e*/ 	.byte	0x06
	.zero		1


	//   ....[16]....
        /*0210*/ 	.word	0x00000870
        /*0214*/ 	.word	0x000000ff
        /*0218*/ 	.word	0x00000068
        /*021c*/ 	.short	0x0100
        /*021e*/ 	.byte	0x06
	.zero		1


	//   ....[17]....
        /*0220*/ 	.word	0x00000880
        /*0224*/ 	.word	0x000000ff
        /*0228*/ 	.word	0x00000088
        /*022c*/ 	.short	0x0100
        /*022e*/ 	.byte	0x06
	.zero		1


	//   ....[18]....
        /*0230*/ 	.word	0x00000970
        /*0234*/ 	.word	0x000000ff
        /*0238*/ 	.word	0x00000090
        /*023c*/ 	.short	0x0100
        /*023e*/ 	.byte	0x05
	.zero		1


	//   ....[19]....
        /*0240*/ 	.word	0x00000980
        /*0244*/ 	.word	0x000000ff
        /*0248*/ 	.word	0x00000098
        /*024c*/ 	.short	0x0100
        /*024e*/ 	.byte	0x05
	.zero		1


	//   ....[20]....
        /*0250*/ 	.word	0x00000ac0
        /*0254*/ 	.word	0x000000ff
        /*0258*/ 	.word	0x000000a0
        /*025c*/ 	.short	0x0100
        /*025e*/ 	.byte	0x05
	.zero		1


	//   ....[21]....
        /*0260*/ 	.word	0x00000ad0
        /*0264*/ 	.word	0x000000ff
        /*0268*/ 	.word	0x000000b0
        /*026c*/ 	.short	0x0100
        /*026e*/ 	.byte	0x05
	.zero		1


	//   ....[22]....
        /*0270*/ 	.word	0x00000ae0
        /*0274*/ 	.word	0x000000ff
        /*0278*/ 	.word	0x000000a8
        /*027c*/ 	.short	0x0100
        /*027e*/ 	.byte	0x05
	.zero		1


	//   ....[23]....
        /*0280*/ 	.word	0x00000af0
        /*0284*/ 	.word	0x000000ff
        /*0288*/ 	.word	0x000000b8
        /*028c*/ 	.short	0x0100
        /*028e*/ 	.byte	0x05
	.zero		1


	//   ....[24]....
        /*0290*/ 	.word	0x00000c20
        /*0294*/ 	.word	0x000000ff
        /*0298*/ 	.word	0x000000c0
        /*029c*/ 	.short	0x0100
        /*029e*/ 	.byte	0x06
	.zero		1


	//   ....[25]....
        /*02a0*/ 	.word	0x00000c30
        /*02a4*/ 	.word	0x000000ff
        /*02a8*/ 	.word	0x000000d0
        /*02ac*/ 	.short	0x0100
        /*02ae*/ 	.byte	0x06
	.zero		1


	//   ....[26]....
        /*02b0*/ 	.word	0x00000c40
        /*02b4*/ 	.word	0x000000ff
        /*02b8*/ 	.word	0x000000c8
        /*02bc*/ 	.short	0x0100
        /*02be*/ 	.byte	0x06
	.zero		1


	//   ....[27]....
        /*02c0*/ 	.word	0x00000c50
        /*02c4*/ 	.word	0x000000ff
        /*02c8*/ 	.word	0x000000d8
        /*02cc*/ 	.short	0x0100
        /*02ce*/ 	.byte	0x06
	.zero		1


	//   ....[28]....
        /*02d0*/ 	.word	0x00000d40
        /*02d4*/ 	.word	0x000000ff
        /*02d8*/ 	.word	0x000000e0
        /*02dc*/ 	.short	0x0100
        /*02de*/ 	.byte	0x05
	.zero		1


	//   ....[29]....
        /*02e0*/ 	.word	0x00000d50
        /*02e4*/ 	.word	0x000000ff
        /*02e8*/ 	.word	0x000000f0
        /*02ec*/ 	.short	0x0100
        /*02ee*/ 	.byte	0x05
	.zero		1


	//   ....[30]....
        /*02f0*/ 	.word	0x00000d60
        /*02f4*/ 	.word	0x000000ff
        /*02f8*/ 	.word	0x000000e8
        /*02fc*/ 	.short	0x0100
        /*02fe*/ 	.byte	0x05
	.zero		1


	//   ....[31]....
        /*0300*/ 	.word	0x00000d70
        /*0304*/ 	.word	0x000000ff
        /*0308*/ 	.word	0x000000f8
        /*030c*/ 	.short	0x0100
        /*030e*/ 	.byte	0x05
	.zero		1


	//   ....[32]....
        /*0310*/ 	.word	0x000017e0
        /*0314*/ 	.word	0x00000002
        /*0318*/ 	.word	0x000000f0
        /*031c*/ 	.short	0x010a
        /*031e*/ 	.byte	0xff
	.zero		1


	//   ....[33]....
        /*0320*/ 	.word	0x00001810
        /*0324*/ 	.word	0x00000002
        /*0328*/ 	.word	0x000000e0
        /*032c*/ 	.short	0x0101
        /*032e*/ 	.byte	0xff
	.zero		1


	//   ....[34]....
        /*0330*/ 	.word	0x000018e0
        /*0334*/ 	.word	0x000000ff
        /*0338*/ 	.word	0x00000028
        /*033c*/ 	.short	0x010a
        /*033e*/ 	.byte	0x08
	.zero		1


	//   ....[35]....
        /*0340*/ 	.word	0x00001960
        /*0344*/ 	.word	0x000000ff
        /*0348*/ 	.word	0x00000028
        /*034c*/ 	.short	0x010a
        /*034e*/ 	.byte	0x29
	.zero		1


	//   ....[36]....
        /*0350*/ 	.word	0x00001aa0
        /*0354*/ 	.word	0x000000ff
        /*0358*/ 	.word	0x00000028
        /*035c*/ 	.short	0x010a
        /*035e*/ 	.byte	0x08
	.zero		1


	//   ....[37]....
        /*0360*/ 	.word	0x00001d60
        /*0364*/ 	.word	0x000000ff
        /*0368*/ 	.word	0x00000098
        /*036c*/ 	.short	0x0101
        /*036e*/ 	.byte	0x06
	.zero		1


	//   ....[38]....
        /*0370*/ 	.word	0x00001d80
        /*0374*/ 	.word	0x000000ff
        /*0378*/ 	.word	0x00000028
        /*037c*/ 	.short	0x010a
        /*037e*/ 	.byte	0x08
	.zero		1


	//   ....[39]....
        /*0380*/ 	.word	0x00001e00
        /*0384*/ 	.word	0x000000ff
        /*0388*/ 	.word	0x00000028
        /*038c*/ 	.short	0x010a
        /*038e*/ 	.byte	0x29
	.zero		1


	//   ....[40]....
        /*0390*/ 	.word	0x00001f40
        /*0394*/ 	.word	0x000000ff
        /*0398*/ 	.word	0x00000028
        /*039c*/ 	.short	0x010a
        /*039e*/ 	.byte	0x08
	.zero		1


	//   ....[41]....
        /*03a0*/ 	.word	0x00002230
        /*03a4*/ 	.word	0x00000002
        /*03a8*/ 	.word	0x000000a0
        /*03ac*/ 	.short	0x010a
        /*03ae*/ 	.byte	0xff
	.zero		1


	//   ....[42]....
        /*03b0*/ 	.word	0x000022f0
        /*03b4*/ 	.word	0x00000002
        /*03b8*/ 	.word	0x00000000
        /*03bc*/ 	.short	0x0101
        /*03be*/ 	.byte	0xff
	.zero		1


	//   ....[43]....
        /*03c0*/ 	.word	0x00002870
        /*03c4*/ 	.word	0x000000ff
        /*03c8*/ 	.word	0x00000000
        /*03cc*/ 	.short	0x010a
        /*03ce*/ 	.byte	0x04
	.zero		1


	//   ....[44]....
        /*03d0*/ 	.word	0x00002900
        /*03d4*/ 	.word	0x000000ff
        /*03d8*/ 	.word	0x00000000
        /*03dc*/ 	.short	0x010a
        /*03de*/ 	.byte	0x04
	.zero		1


	//   ....[45]....
        /*03e0*/ 	.word	0x00002990
        /*03e4*/ 	.word	0x000000ff
        /*03e8*/ 	.word	0x00000000
        /*03ec*/ 	.short	0x010a
        /*03ee*/ 	.byte	0x04
	.zero		1


	//   ....[46]....
        /*03f0*/ 	.word	0x00002a20
        /*03f4*/ 	.word	0x000000ff
        /*03f8*/ 	.word	0x00000000
        /*03fc*/ 	.short	0x010a
        /*03fe*/ 	.byte	0x04
	.zero		1


	//   ....[47]....
        /*0400*/ 	.word	0x00002ac0
        /*0404*/ 	.word	0x00000000
        /*0408*/ 	.word	0x00000000
        /*040c*/ 	.short	0x010a
        /*040e*/ 	.byte	0xff
	.zero		1


	//   ....[48]....
        /*0410*/ 	.word	0x00002be0
        /*0414*/ 	.word	0x00000000
        /*0418*/ 	.word	0x000000e0
        /*041c*/ 	.short	0x010a
        /*041e*/ 	.byte	0xff
	.zero		1


	//   ....[49]....
        /*0420*/ 	.word	0x00002c50
        /*0424*/ 	.word	0x00000000
        /*0428*/ 	.word	0x00000000
        /*042c*/ 	.short	0x0101
        /*042e*/ 	.byte	0xff
	.zero		1


	//   ....[50]....
        /*0430*/ 	.word	0x00002c70
        /*0434*/ 	.word	0x000000ff
        /*0438*/ 	.word	0x000000b0
        /*043c*/ 	.short	0x010a
        /*043e*/ 	.byte	0x05
	.zero		1


	//   ....[51]....
        /*0440*/ 	.word	0x00002d90
        /*0444*/ 	.word	0x00000000
        /*0448*/ 	.word	0x000000a0
        /*044c*/ 	.short	0x010a
        /*044e*/ 	.byte	0xff
	.zero		1


	//   ....[52]....
        /*0450*/ 	.word	0x00002e90
        /*0454*/ 	.word	0x00000000
        /*0458*/ 	.word	0x00000000
        /*045c*/ 	.short	0x0101
        /*045e*/ 	.byte	0xff
	.zero		1


	//   ....[53]....
        /*0460*/ 	.word	0x00002f20
        /*0464*/ 	.word	0x000000ff
        /*0468*/ 	.word	0x000000b0
        /*046c*/ 	.short	0x0106
        /*046e*/ 	.byte	0x05
	.zero		1


	//   ....[54]....
        /*0470*/ 	.word	0x00002f40
        /*0474*/ 	.word	0x000000ff
        /*0478*/ 	.word	0x000000b0
        /*047c*/ 	.short	0x010a
        /*047e*/ 	.byte	0x05
	.zero		1


	//   ....[55]....
        /*0480*/ 	.word	0x00002fd0
        /*0484*/ 	.word	0x000000ff
        /*0488*/ 	.word	0x000000b0
        /*048c*/ 	.short	0x0106
        /*048e*/ 	.byte	0x04
	.zero		1


	//   ....[56]....
        /*0490*/ 	.word	0x00003010
        /*0494*/ 	.word	0x00000000
        /*0498*/ 	.word	0x000000b0
        /*049c*/ 	.short	0x010a
        /*049e*/ 	.byte	0xff
	.zero		1


	//   ....[57]....
        /*04a0*/ 	.word	0x000037a0
        /*04a4*/ 	.word	0x00000000
        /*04a8*/ 	.word	0x000000a0
        /*04ac*/ 	.short	0x010a
        /*04ae*/ 	.byte	0xff
	.zero		1


	//   ....[58]....
        /*04b0*/ 	.word	0x000038b0
        /*04b4*/ 	.word	0x00000003
        /*04b8*/ 	.word	0x00000000
        /*04bc*/ 	.short	0x0101
        /*04be*/ 	.byte	0xff
	.zero		1


	//   ....[59]....
        /*04c0*/ 	.word	0x000038c0
        /*04c4*/ 	.word	0x000000ff
        /*04c8*/ 	.word	0x00000000
        /*04cc*/ 	.short	0x010a
        /*04ce*/ 	.byte	0x0e
	.zero		1


	//   ....[60]....
        /*04d0*/ 	.word	0x000038e0
        /*04d4*/ 	.word	0x000000ff
        /*04d8*/ 	.word	0x000000d0
        /*04dc*/ 	.short	0x010a
        /*04de*/ 	.byte	0x0f
	.zero		1


	//   ....[61]....
        /*04e0*/ 	.word	0x000039b0
        /*04e4*/ 	.word	0x000000ff
        /*04e8*/ 	.word	0x00000000
        /*04ec*/ 	.short	0x010a
        /*04ee*/ 	.byte	0x0e
	.zero		1


	//   ....[62]....
        /*04f0*/ 	.word	0x00003ae0
        /*04f4*/ 	.word	0x000000ff
        /*04f8*/ 	.word	0x00000000
        /*04fc*/ 	.short	0x010a
        /*04fe*/ 	.byte	0x26
	.zero		1


	//   ....[63]....
        /*0500*/ 	.word	0x00003df0
        /*0504*/ 	.word	0x000000ff
        /*0508*/ 	.word	0x00000000
        /*050c*/ 	.short	0x010a
        /*050e*/ 	.byte	0x05
	.zero		1


	//   ....[64]....
        /*0510*/ 	.word	0x00003e80
        /*0514*/ 	.word	0x000000ff
        /*0518*/ 	.word	0x00000000
        /*051c*/ 	.short	0x010a
        /*051e*/ 	.byte	0x06
	.zero		1


	//   ....[65]....
        /*0520*/ 	.word	0x000042b0
        /*0524*/ 	.word	0x00000000
        /*0528*/ 	.word	0x000000a0
        /*052c*/ 	.short	0x010a
        /*052e*/ 	.byte	0xff
	.zero		1


	//   ....[66]....
        /*0530*/ 	.word	0x000043e0
        /*0534*/ 	.word	0x00000000
        /*0538*/ 	.word	0x00000000
        /*053c*/ 	.short	0x0101
        /*053e*/ 	.byte	0xff
	.zero		1


	//   ....[67]....
        /*0540*/ 	.word	0x00004700
        /*0544*/ 	.word	0x000000ff
        /*0548*/ 	.word	0x00000098
        /*054c*/ 	.short	0x010a
        /*054e*/ 	.byte	0x04
	.zero		1


	//   ....[68]....
        /*0550*/ 	.word	0x00004870
        /*0554*/ 	.word	0x000000ff
        /*0558*/ 	.word	0x00000070
        /*055c*/ 	.short	0x010a
        /*055e*/ 	.byte	0x04
	.zero		1


	//   ....[69]....
        /*0560*/ 	.word	0x000049f0
        /*0564*/ 	.word	0x000000ff
        /*0568*/ 	.word	0x00000050
        /*056c*/ 	.short	0x010b
        /*056e*/ 	.byte	0x04
	.zero		1


	//   ....[70]....
        /*0570*/ 	.word	0x00004a00
        /*0574*/ 	.word	0x000000ff
        /*0578*/ 	.word	0x00000000
        /*057c*/ 	.short	0x0101
        /*057e*/ 	.byte	0x06
	.zero		1


	//   ....[71]....
        /*0580*/ 	.word	0x00004a10
        /*0584*/ 	.word	0x000000ff
        /*0588*/ 	.word	0x00000078
        /*058c*/ 	.short	0x010a
        /*058e*/ 	.byte	0x04
	.zero		1


	//   ....[72]....
        /*0590*/ 	.word	0x00004b60
        /*0594*/ 	.word	0x000000ff
        /*0598*/ 	.word	0x00000058
        /*059c*/ 	.short	0x010b
        /*059e*/ 	.byte	0x04
	.zero		1


	//   ....[73]....
        /*05a0*/ 	.word	0x00004b70
        /*05a4*/ 	.word	0x000000ff
        /*05a8*/ 	.word	0x00000000
        /*05ac*/ 	.short	0x0101
        /*05ae*/ 	.byte	0x06
	.zero		1


	//   ....[74]....
        /*05b0*/ 	.word	0x00004b80
        /*05b4*/ 	.word	0x000000ff
        /*05b8*/ 	.word	0x00000080
        /*05bc*/ 	.short	0x010a
        /*05be*/ 	.byte	0x04
	.zero		1


	//   ....[75]....
        /*05c0*/ 	.word	0x00004d00
        /*05c4*/ 	.word	0x000000ff
        /*05c8*/ 	.word	0x00000060
        /*05cc*/ 	.short	0x010b
        /*05ce*/ 	.byte	0x04
	.zero		1


	//   ....[76]....
        /*05d0*/ 	.word	0x00004d40
        /*05d4*/ 	.word	0x000000ff
        /*05d8*/ 	.word	0x00000000
        /*05dc*/ 	.short	0x0101
        /*05de*/ 	.byte	0x06
	.zero		1


	//   ....[77]....
        /*05e0*/ 	.word	0x00004d80
        /*05e4*/ 	.word	0x000000ff
        /*05e8*/ 	.word	0x00000088
        /*05ec*/ 	.short	0x010a
        /*05ee*/ 	.byte	0x04
	.zero		1


	//   ....[78]....
        /*05f0*/ 	.word	0x00004fd0
        /*05f4*/ 	.word	0x000000ff
        /*05f8*/ 	.word	0x00000068
        /*05fc*/ 	.short	0x010b
        /*05fe*/ 	.byte	0x04
	.zero		1


	//   ....[79]....
        /*0600*/ 	.word	0x00004ff0
        /*0604*/ 	.word	0x000000ff
        /*0608*/ 	.word	0x00000000
        /*060c*/ 	.short	0x0101
        /*060e*/ 	.byte	0x05
	.zero		1


	//   ....[80]....
        /*0610*/ 	.word	0x00005020
        /*0614*/ 	.word	0x000000ff
        /*0618*/ 	.word	0x00000070
        /*061c*/ 	.short	0x010a
        /*061e*/ 	.byte	0x04
	.zero		1


	//   ....[81]....
        /*0620*/ 	.word	0x00005040
        /*0624*/ 	.word	0x000000ff
        /*0628*/ 	.word	0x00000078
        /*062c*/ 	.short	0x010a
        /*062e*/ 	.byte	0x04
	.zero		1


	//   ....[82]....
        /*0630*/ 	.word	0x00005060
        /*0634*/ 	.word	0x000000ff
        /*0638*/ 	.word	0x00000080
        /*063c*/ 	.short	0x010a
        /*063e*/ 	.byte	0x04
	.zero		1


	//   ....[83]....
        /*0640*/ 	.word	0x000050a0
        /*0644*/ 	.word	0x00000000
        /*0648*/ 	.word	0x00000088
        /*064c*/ 	.short	0x010a
        /*064e*/ 	.byte	0xff
	.zero		1


	//   ....[84]....
        /*0650*/ 	.word	0x000053d0
        /*0654*/ 	.word	0x00000000
        /*0658*/ 	.word	0x000000a0
        /*065c*/ 	.short	0x010a
        /*065e*/ 	.byte	0xff
	.zero		1


	//   ....[85]....
        /*0660*/ 	.word	0x000054e0
        /*0664*/ 	.word	0x00000000
        /*0668*/ 	.word	0x00000000
        /*066c*/ 	.short	0x0101
        /*066e*/ 	.byte	0xff
	.zero		1


	//   ....[86]....
        /*0670*/ 	.word	0x00005f10
        /*0674*/ 	.word	0x000000ff
        /*0678*/ 	.word	0x00000050
        /*067c*/ 	.short	0x010a
        /*067e*/ 	.byte	0x31
	.zero		1


	//   ....[87]....
        /*0680*/ 	.word	0x00005f50
        /*0684*/ 	.word	0x00000040
        /*0688*/ 	.word	0x000000c0
        /*068c*/ 	.short	0x010a
        /*068e*/ 	.byte	0xff
	.zero		1


	//   ....[88]....
        /*0690*/ 	.word	0x00006040
        /*0694*/ 	.word	0x000000ff
        /*0698*/ 	.word	0x00000050
        /*069c*/ 	.short	0x010a
        /*069e*/ 	.byte	0x31
	.zero		1


	//   ....[89]....
        /*06a0*/ 	.word	0x00006130
        /*06a4*/ 	.word	0x00000040
        /*06a8*/ 	.word	0x000000c0
        /*06ac*/ 	.short	0x010a
        /*06ae*/ 	.byte	0xff
	.zero		1


	//   ....[90]....
        /*06b0*/ 	.word	0x00006c00
        /*06b4*/ 	.word	0x00000000
        /*06b8*/ 	.word	0x00000000
        /*06bc*/ 	.short	0x0101
        /*06be*/ 	.byte	0xff
	.zero		1


	//   ....[91]....
        /*06c0*/ 	.word	0x00006c10
        /*06c4*/ 	.word	0x00000002
        /*06c8*/ 	.word	0x00000050
        /*06cc*/ 	.short	0x010a
        /*06ce*/ 	.byte	0xff
	.zero		1


	//   ....[92]....
        /*06d0*/ 	.word	0x00006cf0
        /*06d4*/ 	.word	0x00000002
        /*06d8*/ 	.word	0x00000050
        /*06dc*/ 	.short	0x010a
        /*06de*/ 	.byte	0xff
	.zero		1


	//   ....[93]....
        /*06e0*/ 	.word	0x00007850
        /*06e4*/ 	.word	0x00000048
        /*06e8*/ 	.word	0x00000000
        /*06ec*/ 	.short	0x0101
        /*06ee*/ 	.byte	0xff
	.zero		1


	//   ....[94]....
        /*06f0*/ 	.word	0x00007870
        /*06f4*/ 	.word	0x00000000
        /*06f8*/ 	.word	0x00000050
        /*06fc*/ 	.short	0x010a
        /*06fe*/ 	.byte	0xff
	.zero		1


	//   ....[95]....
        /*0700*/ 	.word	0x00007940
        /*0704*/ 	.word	0x00000000
        /*0708*/ 	.word	0x00000050
        /*070c*/ 	.short	0x010a
        /*070e*/ 	.byte	0xff
	.zero		1


	//   ....[96]....
        /*0710*/ 	.word	0x000084a0
        /*0714*/ 	.word	0x00000048
        /*0718*/ 	.word	0x00000000
        /*071c*/ 	.short	0x0101
        /*071e*/ 	.byte	0xff
	.zero		1


	//   ....[97]....
        /*0720*/ 	.word	0x000084c0
        /*0724*/ 	.word	0x00000000
        /*0728*/ 	.word	0x00000050
        /*072c*/ 	.short	0x010a
        /*072e*/ 	.byte	0xff
	.zero		1


	//   ....[98]....
        /*0730*/ 	.word	0x00008590
        /*0734*/ 	.word	0x00000000
        /*0738*/ 	.word	0x00000050
        /*073c*/ 	.short	0x010a
        /*073e*/ 	.byte	0xff
	.zero		1


	//   ....[99]....
        /*0740*/ 	.word	0x000088f0
        /*0744*/ 	.word	0x000000ff
        /*0748*/ 	.word	0x00000000
        /*074c*/ 	.short	0x0101
        /*074e*/ 	.byte	0x05
	.zero		1


	//   ....[100]....
        /*0750*/ 	.word	0x00009150
        /*0754*/ 	.word	0x00000000
        /*0758*/ 	.word	0x00000000
        /*075c*/ 	.short	0x0101
        /*075e*/ 	.byte	0xff
	.zero		1


	//   ....[101]....
        /*0760*/ 	.word	0x000093e0
        /*0764*/ 	.word	0x000000ff
        /*0768*/ 	.word	0x00000000
        /*076c*/ 	.short	0x0101
        /*076e*/ 	.byte	0x04
	.zero		1


	//   ....[102]....
        /*0770*/ 	.word	0x00009400
        /*0774*/ 	.word	0x00000002
        /*0778*/ 	.word	0x000000f0
        /*077c*/ 	.short	0x010a
        /*077e*/ 	.byte	0xff
	.zero		1


	//   ....[103]....
        /*0780*/ 	.word	0x00009460
        /*0784*/ 	.word	0x00000002
        /*0788*/ 	.word	0x00000028
        /*078c*/ 	.short	0x010a
        /*078e*/ 	.byte	0xff
	.zero		1


	//   ....[104]....
        /*0790*/ 	.word	0x000094c0
        /*0794*/ 	.word	0x00000002
        /*0798*/ 	.word	0x00000028
        /*079c*/ 	.short	0x010a
        /*079e*/ 	.byte	0xff
	.zero		1


	//   ....[105]....
        /*07a0*/ 	.word	0x00009510
        /*07a4*/ 	.word	0x00000002
        /*07a8*/ 	.word	0x000000a0
        /*07ac*/ 	.short	0x010a
        /*07ae*/ 	.byte	0xff
	.zero		1


	//   ....[106]....
        /*07b0*/ 	.word	0x00009570
        /*07b4*/ 	.word	0x00000000
        /*07b8*/ 	.word	0x00000000
        /*07bc*/ 	.short	0x010a
        /*07be*/ 	.byte	0xff
	.zero		1


	//   ....[107]....
        /*07c0*/ 	.word	0x000095d0
        /*07c4*/ 	.word	0x00000000
        /*07c8*/ 	.word	0x00000000
        /*07cc*/ 	.short	0x010a
        /*07ce*/ 	.byte	0xff
	.zero		1


	//   ....[108]....
        /*07d0*/ 	.word	0x00009630
        /*07d4*/ 	.word	0x00000000
        /*07d8*/ 	.word	0x00000000
        /*07dc*/ 	.short	0x010a
        /*07de*/ 	.byte	0xff
	.zero		1


	//   ....[109]....
        /*07e0*/ 	.word	0x00009690
        /*07e4*/ 	.word	0x00000000
        /*07e8*/ 	.word	0x00000000
        /*07ec*/ 	.short	0x010a
        /*07ee*/ 	.byte	0xff
	.zero		1


	//   ....[110]....
        /*07f0*/ 	.word	0x000096e0
        /*07f4*/ 	.word	0x00000000
        /*07f8*/ 	.word	0x000000e0
        /*07fc*/ 	.short	0x010a
        /*07fe*/ 	.byte	0xff
	.zero		1


	//   ....[111]....
        /*0800*/ 	.word	0x00009740
        /*0804*/ 	.word	0x00000000
        /*0808*/ 	.word	0x000000b0
        /*080c*/ 	.short	0x010a
        /*080e*/ 	.byte	0xff
	.zero		1


	//   ....[112]....
        /*0810*/ 	.word	0x00009790
        /*0814*/ 	.word	0x00000000
        /*0818*/ 	.word	0x000000a0
        /*081c*/ 	.short	0x010a
        /*081e*/ 	.byte	0xff
	.zero		1


	//   ....[113]....
        /*0820*/ 	.word	0x000097f0
        /*0824*/ 	.word	0x00000000
        /*0828*/ 	.word	0x000000b0
        /*082c*/ 	.short	0x010a
        /*082e*/ 	.byte	0xff
	.zero		1


	//   ....[114]....
        /*0830*/ 	.word	0x00009840
        /*0834*/ 	.word	0x00000000
        /*0838*/ 	.word	0x000000a0
        /*083c*/ 	.short	0x010a
        /*083e*/ 	.byte	0xff
	.zero		1


	//   ....[115]....
        /*0840*/ 	.word	0x000098a0
        /*0844*/ 	.word	0x00000002
        /*0848*/ 	.word	0x000000d0
        /*084c*/ 	.short	0x010a
        /*084e*/ 	.byte	0xff
	.zero		1


	//   ....[116]....
        /*0850*/ 	.word	0x00009900
        /*0854*/ 	.word	0x00000000
        /*0858*/ 	.word	0x00000000
        /*085c*/ 	.short	0x010a
        /*085e*/ 	.byte	0xff
	.zero		1


	//   ....[117]....
        /*0860*/ 	.word	0x00009960
        /*0864*/ 	.word	0x00000000
        /*0868*/ 	.word	0x00000000
        /*086c*/ 	.short	0x010a
        /*086e*/ 	.byte	0xff
	.zero		1


	//   ....[118]....
        /*0870*/ 	.word	0x000099c0
        /*0874*/ 	.word	0x00000000
        /*0878*/ 	.word	0x00000000
        /*087c*/ 	.short	0x010a
        /*087e*/ 	.byte	0xff
	.zero		1


	//   ....[119]....
        /*0880*/ 	.word	0x00009a10
        /*0884*/ 	.word	0x00000000
        /*0888*/ 	.word	0x000000a0
        /*088c*/ 	.short	0x010a
        /*088e*/ 	.byte	0xff
	.zero		1


	//   ....[120]....
        /*0890*/ 	.word	0x00009a70
        /*0894*/ 	.word	0x00000000
        /*0898*/ 	.word	0x00000098
        /*089c*/ 	.short	0x010a
        /*089e*/ 	.byte	0xff
	.zero		1


	//   ....[121]....
        /*08a0*/ 	.word	0x00009ad0
        /*08a4*/ 	.word	0x00000000
        /*08a8*/ 	.word	0x00000070
        /*08ac*/ 	.short	0x010a
        /*08ae*/ 	.byte	0xff
	.zero		1


	//   ....[122]....
        /*08b0*/ 	.word	0x00009b30
        /*08b4*/ 	.word	0x00000000
        /*08b8*/ 	.word	0x00000078
        /*08bc*/ 	.short	0x010a
        /*08be*/ 	.byte	0xff
	.zero		1


	//   ....[123]....
        /*08c0*/ 	.word	0x00009b90
        /*08c4*/ 	.word	0x00000000
        /*08c8*/ 	.word	0x00000080
        /*08cc*/ 	.short	0x010a
        /*08ce*/ 	.byte	0xff
	.zero		1


	//   ....[124]....
        /*08d0*/ 	.word	0x00009bf0
        /*08d4*/ 	.word	0x00000000
        /*08d8*/ 	.word	0x00000088
        /*08dc*/ 	.short	0x010a
        /*08de*/ 	.byte	0xff
	.zero		1


	//   ....[125]....
        /*08e0*/ 	.word	0x00009c50
        /*08e4*/ 	.word	0x00000000
        /*08e8*/ 	.word	0x00000070
        /*08ec*/ 	.short	0x010a
        /*08ee*/ 	.byte	0xff
	.zero		1


	//   ....[126]....
        /*08f0*/ 	.word	0x00009cb0
        /*08f4*/ 	.word	0x00000000
        /*08f8*/ 	.word	0x00000078
        /*08fc*/ 	.short	0x010a
        /*08fe*/ 	.byte	0xff
	.zero		1


	//   ....[127]....
        /*0900*/ 	.word	0x00009d10
        /*0904*/ 	.word	0x00000000
        /*0908*/ 	.word	0x00000080
        /*090c*/ 	.short	0x010a
        /*090e*/ 	.byte	0xff
	.zero		1


	//   ....[128]....
        /*0910*/ 	.word	0x00009d60
        /*0914*/ 	.word	0x00000000
        /*0918*/ 	.word	0x000000a0
        /*091c*/ 	.short	0x010a
        /*091e*/ 	.byte	0xff
	.zero		1


	//   ....[129]....
        /*0920*/ 	.word	0x00009dc0
        /*0924*/ 	.word	0x00000002
        /*0928*/ 	.word	0x00000050
        /*092c*/ 	.short	0x010a
        /*092e*/ 	.byte	0xff
	.zero		1


	//   ....[130]....
        /*0930*/ 	.word	0x00009e10
        /*0934*/ 	.word	0x00000040
        /*0938*/ 	.word	0x000000c0
        /*093c*/ 	.short	0x010a
        /*093e*/ 	.byte	0xff
	.zero		1


	//   ....[131]....
        /*0940*/ 	.word	0x00009e60
        /*0944*/ 	.word	0x00000002
        /*0948*/ 	.word	0x00000050
        /*094c*/ 	.short	0x010a
        /*094e*/ 	.byte	0xff
	.zero		1


	//   ....[132]....
        /*0950*/ 	.word	0x00009eb0
        /*0954*/ 	.word	0x00000000
        /*0958*/ 	.word	0x00000050
        /*095c*/ 	.short	0x010a
        /*095e*/ 	.byte	0xff
	.zero		1


	//   ....[133]....
        /*0960*/ 	.word	0x00009f00
        /*0964*/ 	.word	0x00000000
        /*0968*/ 	.word	0x00000050
        /*096c*/ 	.short	0x010a
        /*096e*/ 	.byte	0xff
	.zero		1


	//----- nvinfo : EIATTR_NUM_MBARRIERS
	.align		4
.L_47:
        /*0970*/ 	.byte	0x03, 0x38
        /*0972*/ 	.short	0x0020


	//----- nvinfo : EIATTR_EXIT_INSTR_OFFSETS
	.align		4
        /*0974*/ 	.byte	0x04, 0x1c
        /*0976*/ 	.short	(.L_49 - .L_48)


	//   ....[0]....
.L_48:
        /*0978*/ 	.word	0x00002af0


	//   ....[1]....
        /*097c*/ 	.word	0x00002fe0


	//   ....[2]....
        /*0980*/ 	.word	0x00003040


	//   ....[3]....
        /*0984*/ 	.word	0x000040e0


	//   ....[4]....
        /*0988*/ 	.word	0x000050d0


	//   ....[5]....
        /*098c*/ 	.word	0x00005110


	//   ....[6]....
        /*0990*/ 	.word	0x000092d0


	//   ....[7]....
        /*0994*/ 	.word	0x00009350


	//   ....[8]....
        /*0998*/ 	.word	0x00009380


	//   ....[9]....
        /*099c*/ 	.word	0x000093f0


	//----- nvinfo : EIATTR_MAX_THREADS
	.align		4
.L_49:
        /*09a0*/ 	.byte	0x04, 0x05
        /*09a2*/ 	.short	(.L_51 - .L_50)
.L_50:
        /*09a4*/ 	.word	0x00000100
        /*09a8*/ 	.word	0x00000001
        /*09ac*/ 	.word	0x00000001


	//----- nvinfo : EIATTR_CRS_STACK_SIZE
	.align		4
.L_51:
        /*09b0*/ 	.byte	0x04, 0x1e
        /*09b2*/ 	.short	(.L_53 - .L_52)
.L_52:
        /*09b4*/ 	.word	0x00000000


	//----- nvinfo : EIATTR_CBANK_PARAM_SIZE
	.align		4
.L_53:
        /*09b8*/ 	.byte	0x03, 0x19
        /*09ba*/ 	.short	0x0c00


	//----- nvinfo : EIATTR_PARAM_CBANK
	.align		4
        /*09bc*/ 	.byte	0x04, 0x0a
        /*09be*/ 	.short	(.L_55 - .L_54)
	.align		4
.L_54:
        /*09c0*/ 	.word	index@(.nv.constant0._ZN7cutlass13device_kernelINS_4gemm6kernel13GemmUniversalIN4cute5tupleIJiiiiEEENS1_10collective13CollectiveMmaINS1_46MainloopSm100TmaUmmaWarpSpecializedBlockScaledILi5ELi2ELi2ENS5_IJNS4_1CILi1EEENSA_ILi2EEESB_EEEEENS5_IJNSA_ILi128EEESF_SF_EEENS5_IJNS_12float_e4m3_tENS_13float_ue8m0_tEEEENS5_IJNS5_IJlSB_lEEENS4_6LayoutINS5_IJNS5_IJNS5_IJNSA_ILi32EEENSA_ILi4EEEEEEiEEESP_NS5_IJSB_iEEEEEENS5_IJNS5_IJNS5_IJNSA_ILi16EEESN_EEEiEEENS5_IJNS5_IJNSA_ILi0EEESB_EEENSA_ILi512EEEEEENS5_IJSV_iEEEEEEEEEEESJ_S12_NS4_8TiledMMAINS4_8MMA_AtomIJNS4_21SM100_MMA_MXF8F6F4_SSISH_SH_fSI_Li128ELi128ELNS4_4UMMA5MajorE0ELS17_0ELNS16_7ScaleInE0ELS18_0EEEEEENSL_INS5_IJSB_SB_SB_EEENS5_IJSV_SV_SV_EEEEENS5_IJNS4_10UnderscoreES1E_S1E_EEEEENS5_IJNS4_23SM90_TMA_LOAD_MULTICASTES1H_EEENS5_IJNS4_14ComposedLayoutINS4_7SwizzleILi3ELi4ELi3EEENS4_18smem_ptr_flag_bitsILi8EEENSL_INS5_IJNSA_ILi8EEESF_EEENS5_IJSF_SB_EEEEEEENSL_INS5_IJNS5_IJNS5_IJSO_SB_EEENS5_IJSM_SB_EEEEEESB_NS5_IJSN_SB_EEEEEENS5_IJNS5_IJNS5_IJST_SX_EEESW_EEESV_NS5_IJSB_SX_EEEEEEEEEEEvNS4_8identityENS5_IJNS4_13SM90_TMA_LOADES25_EEES23_vS24_EENS_8epilogue10collective18CollectiveEpilogueINS28_23Sm100TmaWarpSpecializedILi4ELi2ELi32ELb1ELb0EEEJSG_NS5_IJNSL_ISF_SB_EENSL_ISM_SB_EEEEENS_10bfloat16_tESK_S2G_SK_NS28_6fusion15FusionCallbacksIS2C_NS2H_17LinearCombinationIS2G_fS2G_fLNS_15FloatRoundStyleE2EEESG_S2F_JEEENS4_5SM1004TMEM4LOAD26SM100_TMEM_LOAD_32dp32b32xES25_NS1J_INS1K_ILi2ELi4ELi3EEENS1M_ILi16EEENSL_INS5_IJS1O_SM_EEES1U_EEEENS4_39AutoVectorizingCopyWithAssumedAlignmentILi128EEENS4_14SM90_TMA_STOREES2V_S2X_S2X_EEEvvEEEEvNT_6ParamsE)
        /*09c4*/ 	.short	0x0380
        /*09c6*/ 	.short	0x0c00


	//----- nvinfo : EIATTR_SW_WAR
	.align		4
.L_55:
        /*09c8*/ 	.byte	0x04, 0x36
        /*09ca*/ 	.short	(.L_57 - .L_56)
.L_56:
        /*09cc*/ 	.word	0x00000008
.L_57:


//--------------------- .nv.callgraph             --------------------------
	.section	.nv.callgraph,"",@"SHT_CUDA_CALLGRAPH"
	.align	4
	.sectionentsize	8
	.align		4
        /*0000*/ 	.word	0x00000000
	.align		4
        /*0004*/ 	.word	0xffffffff
	.align		4
        /*0008*/ 	.word	index@(_ZN7cutlass13device_kernelINS_4gemm6kernel13GemmUniversalIN4cute5tupleIJiiiiEEENS1_10collective13CollectiveMmaINS1_46MainloopSm100TmaUmmaWarpSpecializedBlockScaledILi5ELi2ELi2ENS5_IJNS4_1CILi1EEENSA_ILi2EEESB_EEEEENS5_IJNSA_ILi128EEESF_SF_EEENS5_IJNS_12float_e4m3_tENS_13float_ue8m0_tEEEENS5_IJNS5_IJlSB_lEEENS4_6LayoutINS5_IJNS5_IJNS5_IJNSA_ILi32EEENSA_ILi4EEEEEEiEEESP_NS5_IJSB_iEEEEEENS5_IJNS5_IJNS5_IJNSA_ILi16EEESN_EEEiEEENS5_IJNS5_IJNSA_ILi0EEESB_EEENSA_ILi512EEEEEENS5_IJSV_iEEEEEEEEEEESJ_S12_NS4_8TiledMMAINS4_8MMA_AtomIJNS4_21SM100_MMA_MXF8F6F4_SSISH_SH_fSI_Li128ELi128ELNS4_4UMMA5MajorE0ELS17_0ELNS16_7ScaleInE0ELS18_0EEEEEENSL_INS5_IJSB_SB_SB_EEENS5_IJSV_SV_SV_EEEEENS5_IJNS4_10UnderscoreES1E_S1E_EEEEENS5_IJNS4_23SM90_TMA_LOAD_MULTICASTES1H_EEENS5_IJNS4_14ComposedLayoutINS4_7SwizzleILi3ELi4ELi3EEENS4_18smem_ptr_flag_bitsILi8EEENSL_INS5_IJNSA_ILi8EEESF_EEENS5_IJSF_SB_EEEEEEENSL_INS5_IJNS5_IJNS5_IJSO_SB_EEENS5_IJSM_SB_EEEEEESB_NS5_IJSN_SB_EEEEEENS5_IJNS5_IJNS5_IJST_SX_EEESW_EEESV_NS5_IJSB_SX_EEEEEEEEEEEvNS4_8identityENS5_IJNS4_13SM90_TMA_LOADES25_EEES23_vS24_EENS_8epilogue10collective18CollectiveEpilogueINS28_23Sm100TmaWarpSpecializedILi4ELi2ELi32ELb1ELb0EEEJSG_NS5_IJNSL_ISF_SB_EENSL_ISM_SB_EEEEENS_10bfloat16_tESK_S2G_SK_NS28_6fusion15FusionCallbacksIS2C_NS2H_17LinearCombinationIS2G_fS2G_fLNS_15FloatRoundStyleE2EEESG_S2F_JEEENS4_5SM1004TMEM4LOAD26SM100_TMEM_LOAD_32dp32b32xES25_NS1J_INS1K_ILi2ELi4ELi3EEENS1M_ILi16EEENSL_INS5_IJS1O_SM_EEES1U_EEEENS4_39AutoVectorizingCopyWithAssumedAlignmentILi128EEENS4_14SM90_TMA_STOREES2V_S2X_S2X_EEEvvEEEEvNT_6ParamsE)
	.align		4
        /*000c*/ 	.word	index@(__assertfail)
	.align		4
        /*0010*/ 	.word	0x00000000
	.align		4
        /*0014*/ 	.word	0xfffffffe
	.align		4
        /*0018*/ 	.word	0x00000000
	.align		4
        /*001c*/ 	.word	0xfffffffd
	.align		4
        /*0020*/ 	.word	0x00000000
	.align		4
        /*0024*/ 	.word	0xfffffffc


//--------------------- .nv.constant4             --------------------------
	.section	.nv.constant4,"a",@progbits
	.align	8
	.align		8
.nv.constant4:
        /*0000*/ 	.dword	__assertfail
	.align		8
        /*0008*/ 	.dword	__unnamed_1
	.align		8
        /*0010*/ 	.dword	__unnamed_2
	.align		8
        /*0018*/ 	.dword	_ZN40_INTERNAL_cc499e96_4_k_cu_157c367a_348914cuda3std3__45__cpo5beginE
	.align		8
        /*0020*/ 	.dword	_ZN40_INTERNAL_cc499e96_4_k_cu_157c367a_348914cuda3std3__45__cpo3endE
	.align		8
        /*0028*/ 	.dword	_ZN40_INTERNAL_cc499e96_4_k_cu_157c367a_348914cuda3std3__45__cpo6cbeginE
	.align		8
        /*0030*/ 	.dword	_ZN40_INTERNAL_cc499e96_4_k_cu_157c367a_348914cuda3std3__45__cpo4cendE
	.align		8
        /*0038*/ 	.dword	_ZN40_INTERNAL_cc499e96_4_k_cu_157c367a_348914cuda3std3__442_GLOBAL__N__cc499e96_4_k_cu_157c367a_348916ignoreE
	.align		8
        /*0040*/ 	.dword	_ZN40_INTERNAL_cc499e96_4_k_cu_157c367a_348914cuda3std3__419piecewise_constructE
	.align		8
        /*0048*/ 	.dword	_ZN40_INTERNAL_cc499e96_4_k_cu_157c367a_348914cuda3std3__48in_placeE
	.align		8
        /*0050*/ 	.dword	_ZN40_INTERNAL_cc499e96_4_k_cu_157c367a_348914cuda3std6ranges3__45__cpo4swapE
	.align		8
        /*0058*/ 	.dword	_ZN40_INTERNAL_cc499e96_4_k_cu_157c367a_348914cuda3std6ranges3__45__cpo9iter_moveE
	.align		8
        /*0060*/ 	.dword	_ZN40_INTERNAL_cc499e96_4_k_cu_157c367a_348914cute7productE
	.align		8
        /*0068*/ 	.dword	_ZN40_INTERNAL_cc499e96_4_k_cu_157c367a_348914cute1_E
	.align		8
        /*0070*/ 	.dword	$str$25
	.align		8
        /*0078*/ 	.dword	$str$26
	.align		8
        /*0080*/ 	.dword	$str$27
	.align		8
        /*0088*/ 	.dword	$str$28


//--------------------- .text._ZN7cutlass13device_kernelINS_4gemm6kernel13GemmUniversalIN4cute5tupleIJiiiiEEENS1_10collective13CollectiveMmaINS1_46MainloopSm100TmaUmmaWarpSpecializedBlockScaledILi5ELi2ELi2ENS5_IJNS4_1CILi1EEENSA_ILi2EEESB_EEEEENS5_IJNSA_ILi128EEESF_SF_EEENS5_IJNS_12float_e4m3_tENS_13float_ue8m0_tEEEENS5_IJNS5_IJlSB_lEEENS4_6LayoutINS5_IJNS5_IJNS5_IJNSA_ILi32EEENSA_ILi4EEEEEEiEEESP_NS5_IJSB_iEEEEEENS5_IJNS5_IJNS5_IJNSA_ILi16EEESN_EEEiEEENS5_IJNS5_IJNSA_ILi0EEESB_EEENSA_ILi512EEEEEENS5_IJSV_iEEEEEEEEEEESJ_S12_NS4_8TiledMMAINS4_8MMA_AtomIJNS4_21SM100_MMA_MXF8F6F4_SSISH_SH_fSI_Li128ELi128ELNS4_4UMMA5MajorE0ELS17_0ELNS16_7ScaleInE0ELS18_0EEEEEENSL_INS5_IJSB_SB_SB_EEENS5_IJSV_SV_SV_EEEEENS5_IJNS4_10UnderscoreES1E_S1E_EEEEENS5_IJNS4_23SM90_TMA_LOAD_MULTICASTES1H_EEENS5_IJNS4_14ComposedLayoutINS4_7SwizzleILi3ELi4ELi3EEENS4_18smem_ptr_flag_bitsILi8EEENSL_INS5_IJNSA_ILi8EEESF_EEENS5_IJSF_SB_EEEEEEENSL_INS5_IJNS5_IJNS5_IJSO_SB_EEENS5_IJSM_SB_EEEEEESB_NS5_IJSN_SB_EEEEEENS5_IJNS5_IJNS5_IJST_SX_EEESW_EEESV_NS5_IJSB_SX_EEEEEEEEEEEvNS4_8identityENS5_IJNS4_13SM90_TMA_LOADES25_EEES23_vS24_EENS_8epilogue10collective18CollectiveEpilogueINS28_23Sm100TmaWarpSpecializedILi4ELi2ELi32ELb1ELb0EEEJSG_NS5_IJNSL_ISF_SB_EENSL_ISM_SB_EEEEENS_10bfloat16_tESK_S2G_SK_NS28_6fusion15FusionCallbacksIS2C_NS2H_17LinearCombinationIS2G_fS2G_fLNS_15FloatRoundStyleE2EEESG_S2F_JEEENS4_5SM1004TMEM4LOAD26SM100_TMEM_LOAD_32dp32b32xES25_NS1J_INS1K_ILi2ELi4ELi3EEENS1M_ILi16EEENSL_INS5_IJS1O_SM_EEES1U_EEEENS4_39AutoVectorizingCopyWithAssumedAlignmentILi128EEENS4_14SM90_TMA_STOREES2V_S2X_S2X_EEEvvEEEEvNT_6ParamsE --------------------------
	.section	.text._ZN7cutlass13device_kernelINS_4gemm6kernel13GemmUniversalIN4cute5tupleIJiiiiEEENS1_10collective13CollectiveMmaINS1_46MainloopSm100TmaUmmaWarpSpecializedBlockScaledILi5ELi2ELi2ENS5_IJNS4_1CILi1EEENSA_ILi2EEESB_EEEEENS5_IJNSA_ILi128EEESF_SF_EEENS5_IJNS_12float_e4m3_tENS_13float_ue8m0_tEEEENS5_IJNS5_IJlSB_lEEENS4_6LayoutINS5_IJNS5_IJNS5_IJNSA_ILi32EEENSA_ILi4EEEEEEiEEESP_NS5_IJSB_iEEEEEENS5_IJNS5_IJNS5_IJNSA_ILi16EEESN_EEEiEEENS5_IJNS5_IJNSA_ILi0EEESB_EEENSA_ILi512EEEEEENS5_IJSV_iEEEEEEEEEEESJ_S12_NS4_8TiledMMAINS4_8MMA_AtomIJNS4_21SM100_MMA_MXF8F6F4_SSISH_SH_fSI_Li128ELi128ELNS4_4UMMA5MajorE0ELS17_0ELNS16_7ScaleInE0ELS18_0EEEEEENSL_INS5_IJSB_SB_SB_EEENS5_IJSV_SV_SV_EEEEENS5_IJNS4_10UnderscoreES1E_S1E_EEEEENS5_IJNS4_23SM90_TMA_LOAD_MULTICASTES1H_EEENS5_IJNS4_14ComposedLayoutINS4_7SwizzleILi3ELi4ELi3EEENS4_18smem_ptr_flag_bitsILi8EEENSL_INS5_IJNSA_ILi8EEESF_EEENS5_IJSF_SB_EEEEEEENSL_INS5_IJNS5_IJNS5_IJSO_SB_EEENS5_IJSM_SB_EEEEEESB_NS5_IJSN_SB_EEEEEENS5_IJNS5_IJNS5_IJST_SX_EEESW_EEESV_NS5_IJSB_SX_EEEEEEEEEEEvNS4_8identityENS5_IJNS4_13SM90_TMA_LOADES25_EEES23_vS24_EENS_8epilogue10collective18CollectiveEpilogueINS28_23Sm100TmaWarpSpecializedILi4ELi2ELi32ELb1ELb0EEEJSG_NS5_IJNSL_ISF_SB_EENSL_ISM_SB_EEEEENS_10bfloat16_tESK_S2G_SK_NS28_6fusion15FusionCallbacksIS2C_NS2H_17LinearCombinationIS2G_fS2G_fLNS_15FloatRoundStyleE2EEESG_S2F_JEEENS4_5SM1004TMEM4LOAD26SM100_TMEM_LOAD_32dp32b32xES25_NS1J_INS1K_ILi2ELi4ELi3EEENS1M_ILi16EEENSL_INS5_IJS1O_SM_EEES1U_EEEENS4_39AutoVectorizingCopyWithAssumedAlignmentILi128EEENS4_14SM90_TMA_STOREES2V_S2X_S2X_EEEvvEEEEvNT_6ParamsE,"ax",@progbits
	.align	128
.text._ZN7cutlass13device_kernelINS_4gemm6kernel13GemmUniversalIN4cute5tupleIJiiiiEEENS1_10collective13CollectiveMmaINS1_46MainloopSm100TmaUmmaWarpSpecializedBlockScaledILi5ELi2ELi2ENS5_IJNS4_1CILi1EEENSA_ILi2EEESB_EEEEENS5_IJNSA_ILi128EEESF_SF_EEENS5_IJNS_12float_e4m3_tENS_13float_ue8m0_tEEEENS5_IJNS5_IJlSB_lEEENS4_6LayoutINS5_IJNS5_IJNS5_IJNSA_ILi32EEENSA_ILi4EEEEEEiEEESP_NS5_IJSB_iEEEEEENS5_IJNS5_IJNS5_IJNSA_ILi16EEESN_EEEiEEENS5_IJNS5_IJNSA_ILi0EEESB_EEENSA_ILi512EEEEEENS5_IJSV_iEEEEEEEEEEESJ_S12_NS4_8TiledMMAINS4_8MMA_AtomIJNS4_21SM100_MMA_MXF8F6F4_SSISH_SH_fSI_Li128ELi128ELNS4_4UMMA5MajorE0ELS17_0ELNS16_7ScaleInE0ELS18_0EEEEEENSL_INS5_IJSB_SB_SB_EEENS5_IJSV_SV_SV_EEEEENS5_IJNS4_10UnderscoreES1E_S1E_EEEEENS5_IJNS4_23SM90_TMA_LOAD_MULTICASTES1H_EEENS5_IJNS4_14ComposedLayoutINS4_7SwizzleILi3ELi4ELi3EEENS4_18smem_ptr_flag_bitsILi8EEENSL_INS5_IJNSA_ILi8EEESF_EEENS5_IJSF_SB_EEEEEEENSL_INS5_IJNS5_IJNS5_IJSO_SB_EEENS5_IJSM_SB_EEEEEESB_NS5_IJSN_SB_EEEEEENS5_IJNS5_IJNS5_IJST_SX_EEESW_EEESV_NS5_IJSB_SX_EEEEEEEEEEEvNS4_8identityENS5_IJNS4_13SM90_TMA_LOADES25_EEES23_vS24_EENS_8epilogue10collective18CollectiveEpilogueINS28_23Sm100TmaWarpSpecializedILi4ELi2ELi32ELb1ELb0EEEJSG_NS5_IJNSL_ISF_SB_EENSL_ISM_SB_EEEEENS_10bfloat16_tESK_S2G_SK_NS28_6fusion15FusionCallbacksIS2C_NS2H_17LinearCombinationIS2G_fS2G_fLNS_15FloatRoundStyleE2EEESG_S2F_JEEENS4_5SM1004TMEM4LOAD26SM100_TMEM_LOAD_32dp32b32xES25_NS1J_INS1K_ILi2ELi4ELi3EEENS1M_ILi16EEENSL_INS5_IJS1O_SM_EEES1U_EEEENS4_39AutoVectorizingCopyWithAssumedAlignmentILi128EEENS4_14SM90_TMA_STOREES2V_S2X_S2X_EEEvvEEEEvNT_6ParamsE:
        .type           _ZN7cutlass13device_kernelINS_4gemm6kernel13GemmUniversalIN4cute5tupleIJiiiiEEENS1_10collective13CollectiveMmaINS1_46MainloopSm100TmaUmmaWarpSpecializedBlockScaledILi5ELi2ELi2ENS5_IJNS4_1CILi1EEENSA_ILi2EEESB_EEEEENS5_IJNSA_ILi128EEESF_SF_EEENS5_IJNS_12float_e4m3_tENS_13float_ue8m0_tEEEENS5_IJNS5_IJlSB_lEEENS4_6LayoutINS5_IJNS5_IJNS5_IJNSA_ILi32EEENSA_ILi4EEEEEEiEEESP_NS5_IJSB_iEEEEEENS5_IJNS5_IJNS5_IJNSA_ILi16EEESN_EEEiEEENS5_IJNS5_IJNSA_ILi0EEESB_EEENSA_ILi512EEEEEENS5_IJSV_iEEEEEEEEEEESJ_S12_NS4_8TiledMMAINS4_8MMA_AtomIJNS4_21SM100_MMA_MXF8F6F4_SSISH_SH_fSI_Li128ELi128ELNS4_4UMMA5MajorE0ELS17_0ELNS16_7ScaleInE0ELS18_0EEEEEENSL_INS5_IJSB_SB_SB_EEENS5_IJSV_SV_SV_EEEEENS5_IJNS4_10UnderscoreES1E_S1E_EEEEENS5_IJNS4_23SM90_TMA_LOAD_MULTICASTES1H_EEENS5_IJNS4_14ComposedLayoutINS4_7SwizzleILi3ELi4ELi3EEENS4_18smem_ptr_flag_bitsILi8EEENSL_INS5_IJNSA_ILi8EEESF_EEENS5_IJSF_SB_EEEEEEENSL_INS5_IJNS5_IJNS5_IJSO_SB_EEENS5_IJSM_SB_EEEEEESB_NS5_IJSN_SB_EEEEEENS5_IJNS5_IJNS5_IJST_SX_EEESW_EEESV_NS5_IJSB_SX_EEEEEEEEEEEvNS4_8identityENS5_IJNS4_13SM90_TMA_LOADES25_EEES23_vS24_EENS_8epilogue10collective18CollectiveEpilogueINS28_23Sm100TmaWarpSpecializedILi4ELi2ELi32ELb1ELb0EEEJSG_NS5_IJNSL_ISF_SB_EENSL_ISM_SB_EEEEENS_10bfloat16_tESK_S2G_SK_NS28_6fusion15FusionCallbacksIS2C_NS2H_17LinearCombinationIS2G_fS2G_fLNS_15FloatRoundStyleE2EEESG_S2F_JEEENS4_5SM1004TMEM4LOAD26SM100_TMEM_LOAD_32dp32b32xES25_NS1J_INS1K_ILi2ELi4ELi3EEENS1M_ILi16EEENSL_INS5_IJS1O_SM_EEES1U_EEEENS4_39AutoVectorizingCopyWithAssumedAlignmentILi128EEENS4_14SM90_TMA_STOREES2V_S2X_S2X_EEEvvEEEEvNT_6ParamsE,@function
        .size           _ZN7cutlass13device_kernelINS_4gemm6kernel13GemmUniversalIN4cute5tupleIJiiiiEEENS1_10collective13CollectiveMmaINS1_46MainloopSm100TmaUmmaWarpSpecializedBlockScaledILi5ELi2ELi2ENS5_IJNS4_1CILi1EEENSA_ILi2EEESB_EEEEENS5_IJNSA_ILi128EEESF_SF_EEENS5_IJNS_12float_e4m3_tENS_13float_ue8m0_tEEEENS5_IJNS5_IJlSB_lEEENS4_6LayoutINS5_IJNS5_IJNS5_IJNSA_ILi32EEENSA_ILi4EEEEEEiEEESP_NS5_IJSB_iEEEEEENS5_IJNS5_IJNS5_IJNSA_ILi16EEESN_EEEiEEENS5_IJNS5_IJNSA_ILi0EEESB_EEENSA_ILi512EEEEEENS5_IJSV_iEEEEEEEEEEESJ_S12_NS4_8TiledMMAINS4_8MMA_AtomIJNS4_21SM100_MMA_MXF8F6F4_SSISH_SH_fSI_Li128ELi128ELNS4_4UMMA5MajorE0ELS17_0ELNS16_7ScaleInE0ELS18_0EEEEEENSL_INS5_IJSB_SB_SB_EEENS5_IJSV_SV_SV_EEEEENS5_IJNS4_10UnderscoreES1E_S1E_EEEEENS5_IJNS4_23SM90_TMA_LOAD_MULTICASTES1H_EEENS5_IJNS4_14ComposedLayoutINS4_7SwizzleILi3ELi4ELi3EEENS4_18smem_ptr_flag_bitsILi8EEENSL_INS5_IJNSA_ILi8EEESF_EEENS5_IJSF_SB_EEEEEEENSL_INS5_IJNS5_IJNS5_IJSO_SB_EEENS5_IJSM_SB_EEEEEESB_NS5_IJSN_SB_EEEEEENS5_IJNS5_IJNS5_IJST_SX_EEESW_EEESV_NS5_IJSB_SX_EEEEEEEEEEEvNS4_8identityENS5_IJNS4_13SM90_TMA_LOADES25_EEES23_vS24_EENS_8epilogue10collective18CollectiveEpilogueINS28_23Sm100TmaWarpSpecializedILi4ELi2ELi32ELb1ELb0EEEJSG_NS5_IJNSL_ISF_SB_EENSL_ISM_SB_EEEEENS_10bfloat16_tESK_S2G_SK_NS28_6fusion15FusionCallbacksIS2C_NS2H_17LinearCombinationIS2G_fS2G_fLNS_15FloatRoundStyleE2EEESG_S2F_JEEENS4_5SM1004TMEM4LOAD26SM100_TMEM_LOAD_32dp32b32xES25_NS1J_INS1K_ILi2ELi4ELi3EEENS1M_ILi16EEENSL_INS5_IJS1O_SM_EEES1U_EEEENS4_39AutoVectorizingCopyWithAssumedAlignmentILi128EEENS4_14SM90_TMA_STOREES2V_S2X_S2X_EEEvvEEEEvNT_6ParamsE,(.L_x_184 - _ZN7cutlass13device_kernelINS_4gemm6kernel13GemmUniversalIN4cute5tupleIJiiiiEEENS1_10collective13CollectiveMmaINS1_46MainloopSm100TmaUmmaWarpSpecializedBlockScaledILi5ELi2ELi2ENS5_IJNS4_1CILi1EEENSA_ILi2EEESB_EEEEENS5_IJNSA_ILi128EEESF_SF_EEENS5_IJNS_12float_e4m3_tENS_13float_ue8m0_tEEEENS5_IJNS5_IJlSB_lEEENS4_6LayoutINS5_IJNS5_IJNS5_IJNSA_ILi32EEENSA_ILi4EEEEEEiEEESP_NS5_IJSB_iEEEEEENS5_IJNS5_IJNS5_IJNSA_ILi16EEESN_EEEiEEENS5_IJNS5_IJNSA_ILi0EEESB_EEENSA_ILi512EEEEEENS5_IJSV_iEEEEEEEEEEESJ_S12_NS4_8TiledMMAINS4_8MMA_AtomIJNS4_21SM100_MMA_MXF8F6F4_SSISH_SH_fSI_Li128ELi128ELNS4_4UMMA5MajorE0ELS17_0ELNS16_7ScaleInE0ELS18_0EEEEEENSL_INS5_IJSB_SB_SB_EEENS5_IJSV_SV_SV_EEEEENS5_IJNS4_10UnderscoreES1E_S1E_EEEEENS5_IJNS4_23SM90_TMA_LOAD_MULTICASTES1H_EEENS5_IJNS4_14ComposedLayoutINS4_7SwizzleILi3ELi4ELi3EEENS4_18smem_ptr_flag_bitsILi8EEENSL_INS5_IJNSA_ILi8EEESF_EEENS5_IJSF_SB_EEEEEEENSL_INS5_IJNS5_IJNS5_IJSO_SB_EEENS5_IJSM_SB_EEEEEESB_NS5_IJSN_SB_EEEEEENS5_IJNS5_IJNS5_IJST_SX_EEESW_EEESV_NS5_IJSB_SX_EEEEEEEEEEEvNS4_8identityENS5_IJNS4_13SM90_TMA_LOADES25_EEES23_vS24_EENS_8epilogue10collective18CollectiveEpilogueINS28_23Sm100TmaWarpSpecializedILi4ELi2ELi32ELb1ELb0EEEJSG_NS5_IJNSL_ISF_SB_EENSL_ISM_SB_EEEEENS_10bfloat16_tESK_S2G_SK_NS28_6fusion15FusionCallbacksIS2C_NS2H_17LinearCombinationIS2G_fS2G_fLNS_15FloatRoundStyleE2EEESG_S2F_JEEENS4_5SM1004TMEM4LOAD26SM100_TMEM_LOAD_32dp32b32xES25_NS1J_INS1K_ILi2ELi4ELi3EEENS1M_ILi16EEENSL_INS5_IJS1O_SM_EEES1U_EEEENS4_39AutoVectorizingCopyWithAssumedAlignmentILi128EEENS4_14SM90_TMA_STOREES2V_S2X_S2X_EEEvvEEEEvNT_6ParamsE)
        .other          _ZN7cutlass13device_kernelINS_4gemm6kernel13GemmUniversalIN4cute5tupleIJiiiiEEENS1_10collective13CollectiveMmaINS1_46MainloopSm100TmaUmmaWarpSpecializedBlockScaledILi5ELi2ELi2ENS5_IJNS4_1CILi1EEENSA_ILi2EEESB_EEEEENS5_IJNSA_ILi128EEESF_SF_EEENS5_IJNS_12float_e4m3_tENS_13float_ue8m0_tEEEENS5_IJNS5_IJlSB_lEEENS4_6LayoutINS5_IJNS5_IJNS5_IJNSA_ILi32EEENSA_ILi4EEEEEEiEEESP_NS5_IJSB_iEEEEEENS5_IJNS5_IJNS5_IJNSA_ILi16EEESN_EEEiEEENS5_IJNS5_IJNSA_ILi0EEESB_EEENSA_ILi512EEEEEENS5_IJSV_iEEEEEEEEEEESJ_S12_NS4_8TiledMMAINS4_8MMA_AtomIJNS4_21SM100_MMA_MXF8F6F4_SSISH_SH_fSI_Li128ELi128ELNS4_4UMMA5MajorE0ELS17_0ELNS16_7ScaleInE0ELS18_0EEEEEENSL_INS5_IJSB_SB_SB_EEENS5_IJSV_SV_SV_EEEEENS5_IJNS4_10UnderscoreES1E_S1E_EEEEENS5_IJNS4_23SM90_TMA_LOAD_MULTICASTES1H_EEENS5_IJNS4_14ComposedLayoutINS4_7SwizzleILi3ELi4ELi3EEENS4_18smem_ptr_flag_bitsILi8EEENSL_INS5_IJNSA_ILi8EEESF_EEENS5_IJSF_SB_EEEEEEENSL_INS5_IJNS5_IJNS5_IJSO_SB_EEENS5_IJSM_SB_EEEEEESB_NS5_IJSN_SB_EEEEEENS5_IJNS5_IJNS5_IJST_SX_EEESW_EEESV_NS5_IJSB_SX_EEEEEEEEEEEvNS4_8identityENS5_IJNS4_13SM90_TMA_LOADES25_EEES23_vS24_EENS_8epilogue10collective18CollectiveEpilogueINS28_23Sm100TmaWarpSpecializedILi4ELi2ELi32ELb1ELb0EEEJSG_NS5_IJNSL_ISF_SB_EENSL_ISM_SB_EEEEENS_10bfloat16_tESK_S2G_SK_NS28_6fusion15FusionCallbacksIS2C_NS2H_17LinearCombinationIS2G_fS2G_fLNS_15FloatRoundStyleE2EEESG_S2F_JEEENS4_5SM1004TMEM4LOAD26SM100_TMEM_LOAD_32dp32b32xES25_NS1J_INS1K_ILi2ELi4ELi3EEENS1M_ILi16EEENSL_INS5_IJS1O_SM_EEES1U_EEEENS4_39AutoVectorizingCopyWithAssumedAlignmentILi128EEENS4_14SM90_TMA_STOREES2V_S2X_S2X_EEEvvEEEEvNT_6ParamsE,@"STO_CUDA_ENTRY STV_DEFAULT"
_ZN7cutlass13device_kernelINS_4gemm6kernel13GemmUniversalIN4cute5tupleIJiiiiEEENS1_10collective13CollectiveMmaINS1_46MainloopSm100TmaUmmaWarpSpecializedBlockScaledILi5ELi2ELi2ENS5_IJNS4_1CILi1EEENSA_ILi2EEESB_EEEEENS5_IJNSA_ILi128EEESF_SF_EEENS5_IJNS_12float_e4m3_tENS_13float_ue8m0_tEEEENS5_IJNS5_IJlSB_lEEENS4_6LayoutINS5_IJNS5_IJNS5_IJNSA_ILi32EEENSA_ILi4EEEEEEiEEESP_NS5_IJSB_iEEEEEENS5_IJNS5_IJNS5_IJNSA_ILi16EEESN_EEEiEEENS5_IJNS5_IJNSA_ILi0EEESB_EEENSA_ILi512EEEEEENS5_IJSV_iEEEEEEEEEEESJ_S12_NS4_8TiledMMAINS4_8MMA_AtomIJNS4_21SM100_MMA_MXF8F6F4_SSISH_SH_fSI_Li128ELi128ELNS4_4UMMA5MajorE0ELS17_0ELNS16_7ScaleInE0ELS18_0EEEEEENSL_INS5_IJSB_SB_SB_EEENS5_IJSV_SV_SV_EEEEENS5_IJNS4_10UnderscoreES1E_S1E_EEEEENS5_IJNS4_23SM90_TMA_LOAD_MULTICASTES1H_EEENS5_IJNS4_14ComposedLayoutINS4_7SwizzleILi3ELi4ELi3EEENS4_18smem_ptr_flag_bitsILi8EEENSL_INS5_IJNSA_ILi8EEESF_EEENS5_IJSF_SB_EEEEEEENSL_INS5_IJNS5_IJNS5_IJSO_SB_EEENS5_IJSM_SB_EEEEEESB_NS5_IJSN_SB_EEEEEENS5_IJNS5_IJNS5_IJST_SX_EEESW_EEESV_NS5_IJSB_SX_EEEEEEEEEEEvNS4_8identityENS5_IJNS4_13SM90_TMA_LOADES25_EEES23_vS24_EENS_8epilogue10collective18CollectiveEpilogueINS28_23Sm100TmaWarpSpecializedILi4ELi2ELi32ELb1ELb0EEEJSG_NS5_IJNSL_ISF_SB_EENSL_ISM_SB_EEEEENS_10bfloat16_tESK_S2G_SK_NS28_6fusion15FusionCallbacksIS2C_NS2H_17LinearCombinationIS2G_fS2G_fLNS_15FloatRoundStyleE2EEESG_S2F_JEEENS4_5SM1004TMEM4LOAD26SM100_TMEM_LOAD_32dp32b32xES25_NS1J_INS1K_ILi2ELi4ELi3EEENS1M_ILi16EEENSL_INS5_IJS1O_SM_EEES1U_EEEENS4_39AutoVectorizingCopyWithAssumedAlignmentILi128EEENS4_14SM90_TMA_STOREES2V_S2X_S2X_EEEvvEEEEvNT_6ParamsE:
[----:B------:R-:W1:Y:S01]  /*0000*/  LDC R1, c[0x0][0x37c] ;  /* 0x0000df00ff017b82 */ /* 0x000e620000000800 */
[----:B------:R-:W2:Y:S01]  /*0010*/  S2R R101, SR_TID.X ;  /* 0x0000000000657919 */ /* 0x000ea20000002100 */
[----:B------:R-:W3:Y:S01]  /*0020*/  LDCU.64 UR4, c[0x0][0xc90] ;  /* 0x00019200ff0477ac */ /* 0x000ee20008000a00 */
[----:B------:R-:W-:Y:S02]  /*0030*/  PRMT R88, RZ, 0x7610, R88 ;  /* 0x00007610ff587816 */ /* 0x000fe40000000058 */
[----:B------:R-:W-:Y:S01]  /*0040*/  ELECT P5, URZ, PT ;  /* 0x0000000000ff782f */ /* 0x000fe200038a0000 */
[----:B------:R-:W4:Y:S01]  /*0050*/  LDCU.64 UR46, c[0x0][0x358] ;  /* 0x00006b00ff2e77ac */ /* 0x000f220008000a00 */
[----:B---3--:R-:W-:-:S04]  /*0060*/  UISETP.NE.U32.AND UP0, UPT, UR4, URZ, UPT ;  /* 0x000000ff0400728c */ /* 0x008fc8000bf05070 */
[----:B------:R-:W-:Y:S01]  /*0070*/  UISETP.NE.AND.EX UP0, UPT, UR5, URZ, UPT, UP0 ;  /* 0x000000ff0500728c */ /* 0x000fe2000bf05300 */
[----:B--2---:R-:W-:-:S05]  /*0080*/  SHF.R.U32.HI R92, RZ, 0x5, R101 ;  /* 0x00000005ff5c7819 */ /* 0x004fca0000011665 */
[----:B------:R-:W2:Y:S02]  /*0090*/  SHFL.IDX PT, R0, R92, RZ, 0x1f ;  /* 0x00001fff5c007589 */ /* 0x000ea400000e0000 */
[----:B--2---:R-:W-:Y:S01]  /*00a0*/  R2UR UR10, R0 ;  /* 0x00000000000a72ca */ /* 0x004fe200000e0000 */
[----:B-1--4-:R-:W-:-:S14]  /*00b0*/  BRA.U UP0, `(.L_x_0) ;  /* 0x00000001002c7547 */ /* 0x012fdc000b800000 */
[----:B------:R-:W1:Y:S02]  /*00c0*/  LDCU.64 UR6, c[0x0][0xc88] ;  /* 0x00019100ff0677ac */ /* 0x000e640008000a00 */
[----:B-1----:R-:W-:-:S04]  /*00d0*/  UISETP.NE.U32.AND UP0, UPT, UR6, URZ, UPT ;  /* 0x000000ff0600728c */ /* 0x002fc8000bf05070 */
[----:B------:R-:W-:-:S09]  /*00e0*/  UISETP.NE.AND.EX UP0, UPT, UR7, URZ, UPT, UP0 ;  /* 0x000000ff0700728c */ /* 0x000fd2000bf05300 */
[----:B------:R-:W-:Y:S05]  /*00f0*/  BRA.U !UP0, `(.L_x_1) ;  /* 0x0000000108107547 */ /* 0x000fea000b800000 */
[----:B------:R-:W1:Y:S02]  /*0100*/  LDC.64 R2, c[0x0][0xc88] ;  /* 0x00032200ff027b82 */ /* 0x000e640000000a00 */
[----:B-1----:R1:W5:Y:S01]  /*0110*/  LDG.E R49, desc[UR46][R2.64] ;  /* 0x0000002e02317981 */ /* 0x002362000c1e1900 */
[----:B------:R-:W-:Y:S01]  /*0120*/  HFMA2 R88, -RZ, RZ, 0, 5.9604644775390625e-08 ;  /* 0x00000001ff587431 */ /* 0x000fe200000001ff */
[----:B------:R-:W-:Y:S05]  /*0130*/  BRA `(.L_x_0) ;  /* 0x00000000000c7947 */ /* 0x000fea0003800000 */
.L_x_1:
[----:B------:R-:W1:Y:S01]  /*0140*/  LDCU UR6, c[0x0][0xc80] ;  /* 0x00019000ff0677ac */ /* 0x000e620008000800 */
[----:B------:R-:W-:Y:S01]  /*0150*/  HFMA2 R88, -RZ, RZ, 0, 5.9604644775390625e-08 ;  /* 0x00000001ff587431 */ /* 0x000fe200000001ff */
[----:B-1----:R-:W-:-:S07]  /*0160*/  MOV R49, UR6 ;  /* 0x0000000600317c02 */ /* 0x002fce0008000f00 */
.L_x_0:
[----:B------:R-:W2:Y:S02]  /*0170*/  LDCU.64 UR6, c[0x0][0xcb0] ;  /* 0x00019600ff0677ac */ /* 0x000ea40008000a00 */
[----:B--2---:R-:W-:-:S04]  /*0180*/  UISETP.NE.U32.AND UP0, UPT, UR6, URZ, UPT ;  /* 0x000000ff0600728c */ /* 0x004fc8000bf05070 */
[----:B------:R-:W-:-:S09]  /*0190*/  UISETP.NE.AND.EX UP0, UPT, UR7, URZ, UPT, UP0 ;  /* 0x000000ff0700728c */ /* 0x000fd2000bf05300 */
[----:B------:R-:W-:Y:S05]  /*01a0*/  BRA.U UP0, `(.L_x_2) ;  /* 0x0000000100247547 */ /* 0x000fea000b800000 */
[----:B------:R-:W2:Y:S02]  /*01b0*/  LDCU.64 UR6, c[0x0][0xca8] ;  /* 0x00019500ff0677ac */ /* 0x000ea40008000a00 */
[----:B--2---:R-:W-:-:S04]  /*01c0*/  UISETP.NE.U32.AND UP0, UPT, UR6, URZ, UPT ;  /* 0x000000ff0600728c */ /* 0x004fc8000bf05070 */
[----:B------:R-:W-:-:S09]  /*01d0*/  UISETP.NE.AND.EX UP0, UPT, UR7, URZ, UPT, UP0 ;  /* 0x000000ff0700728c */ /* 0x000fd2000bf05300 */
[----:B------:R-:W-:Y:S05]  /*01e0*/  BRA.U !UP0, `(.L_x_3) ;  /* 0x00000001080c7547 */ /* 0x000fea000b800000 */
[----:B-1----:R-:W1:Y:S02]  /*01f0*/  LDC.64 R2, c[0x0][0xca8] ;  /* 0x00032a00ff027b82 */ /* 0x002e640000000a00 */
[----:B-1----:R2:W5:Y:S01]  /*0200*/  LDG.E R47, desc[UR46][R2.64] ;  /* 0x0000002e022f7981 */ /* 0x002562000c1e1900 */
[----:B------:R-:W-:Y:S05]  /*0210*/  BRA `(.L_x_2) ;  /* 0x0000000000087947 */ /* 0x000fea0003800000 */
.L_x_3:
[----:B------:R-:W2:Y:S02]  /*0220*/  LDCU UR6, c[0x0][0xca0] ;  /* 0x00019400ff0677ac */ /* 0x000ea40008000800 */
[----:B--2---:R-:W-:Y:S02]  /*0230*/  MOV R47, UR6 ;  /* 0x00000006002f7c02 */ /* 0x004fe40008000f00 */
.L_x_2:
[----:B------:R-:W-:Y:S01]  /*0240*/  IMAD.U32 R0, RZ, RZ, UR10 ;  /* 0x0000000aff007e24 */ /* 0x000fe2000f8e00ff */
[----:B------:R-:W-:Y:S04]  /*0250*/  BSSY.RECONVERGENT B0, `(.L_x_4) ;  /* 0x0000012000007945 */ /* 0x000fe80003800200 */
[C---:B------:R-:W-:Y:S02]  /*0260*/  ISETP.NE.OR P1, PT, R0.reuse, 0x1, !P5 ;  /* 0x000000010000780c */ /* 0x040fe40006f25670 */
[----:B------:R-:W-:-:S11]  /*0270*/  ISETP.NE.OR P0, PT, R0, 0x3, !P5 ;  /* 0x000000030000780c */ /* 0x000fd60006f05670 */
[----:B------:R-:W-:Y:S05]  /*0280*/  @P1 BRA `(.L_x_5) ;  /* 0x0000000000381947 */ /* 0x000fea0003800000 */
[----:B------:R-:W3:Y:S02]  /*0290*/  LDCU.64 UR6, c[0x0][0x348] ;  /* 0x00006900ff0677ac */ /* 0x000ee40008000a00 */
[----:B---3--:R-:W-:Y:S02]  /*02a0*/  UIADD3 UR14, UP3, UPT, UR6, 0x80, URZ ;  /* 0x00000080060e7890 */ /* 0x008fe4000ff7e0ff */
[----:B------:R-:W-:Y:S02]  /*02b0*/  UIADD3 UR12, UP2, UPT, UR6, 0x180, URZ ;  /* 0x00000180060c7890 */ /* 0x000fe4000ff5e0ff */
[----:B------:R-:W-:Y:S02]  /*02c0*/  UIADD3 UR8, UP1, UPT, UR6, 0x280, URZ ;  /* 0x0000028006087890 */ /* 0x000fe4000ff3e0ff */
[----:B------:R-:W-:Y:S02]  /*02d0*/  UIADD3 UR6, UP0, UPT, UR6, 0x380, URZ ;  /* 0x0000038006067890 */ /* 0x000fe4000ff1e0ff */
[----:B------:R-:W-:-:S02]  /*02e0*/  UIADD3.X UR15, UPT, UPT, URZ, UR7, URZ, UP3, !UPT ;  /* 0x00000007ff0f7290 */ /* 0x000fc40009ffe4ff */
[----:B------:R-:W-:Y:S02]  /*02f0*/  UIADD3.X UR13, UPT, UPT, URZ, UR7, URZ, UP2, !UPT ;  /* 0x00000007ff0d7290 */ /* 0x000fe400097fe4ff */
[----:B------:R-:W-:Y:S02]  /*0300*/  UIADD3.X UR9, UPT, UPT, URZ, UR7, URZ, UP1, !UPT ;  /* 0x00000007ff097290 */ /* 0x000fe40008ffe4ff */
[----:B------:R-:W-:-:S03]  /*0310*/  UIADD3.X UR7, UPT, UPT, URZ, UR7, URZ, UP0, !UPT ;  /* 0x00000007ff077290 */ /* 0x000fc600087fe4ff */
[----:B------:R3:W-:Y:S02]  /*0320*/  UTMACCTL.PF [UR14] ;  /* 0x000000000e0079b9 */ /* 0x0007e40008040000 */
[----:B------:R3:W-:Y:S02]  /*0330*/  UTMACCTL.PF [UR12] ;  /* 0x000000000c0079b9 */ /* 0x0007e40008040000 */
[----:B------:R3:W-:Y:S02]  /*0340*/  UTMACCTL.PF [UR8] ;  /* 0x00000000080079b9 */ /* 0x0007e40008040000 */
[----:B------:R3:W-:Y:S02]  /*0350*/  UTMACCTL.PF [UR6] ;  /* 0x00000000060079b9 */ /* 0x0007e40008040000 */
[----:B---3--:R-:W-:Y:S01]  /*0360*/  NOP ;  /* 0x0000000000007918 */ /* 0x008fe20000000000 */
.L_x_5:
[----:B------:R-:W-:Y:S05]  /*0370*/  BSYNC.RECONVERGENT B0 ;  /* 0x0000000000007941 */ /* 0x000fea0003800200 */
.L_x_4:
[----:B------:R-:W-:Y:S04]  /*0380*/  BSSY.RECONVERGENT B0, `(.L_x_6) ;  /* 0x000000a000007945 */ /* 0x000fe80003800200 */
[----:B------:R-:W-:Y:S05]  /*0390*/  @P0 BRA `(.L_x_7) ;  /* 0x0000000000200947 */ /* 0x000fea0003800000 */
[----:B------:R-:W3:Y:S02]  /*03a0*/  LDCU.64 UR6, c[0x0][0x348] ;  /* 0x00006900ff0677ac */ /* 0x000ee40008000a00 */
[----:B---3--:R-:W-:Y:S02]  /*03b0*/  UIADD3 UR8, UP1, UPT, UR6, 0x980, URZ ;  /* 0x0000098006087890 */ /* 0x008fe4000ff3e0ff */
[----:B------:R-:W-:Y:S02]  /*03c0*/  UIADD3 UR6, UP0, UPT, UR6, 0xa80, URZ ;  /* 0x00000a8006067890 */ /* 0x000fe4000ff1e0ff */
[----:B------:R-:W-:Y:S02]  /*03d0*/  UIADD3.X UR9, UPT, UPT, URZ, UR7, URZ, UP1, !UPT ;  /* 0x00000007ff097290 */ /* 0x000fe40008ffe4ff */
[----:B------:R-:W-:-:S07]  /*03e0*/  UIADD3.X UR7, UPT, UPT, URZ, UR7, URZ, UP0, !UPT ;  /* 0x00000007ff077290 */ /* 0x000fce00087fe4ff */
[----:B------:R3:W-:Y:S02]  /*03f0*/  UTMACCTL.PF [UR8] ;  /* 0x00000000080079b9 */ /* 0x0007e40008040000 */
[----:B------:R3:W-:Y:S02]  /*0400*/  UTMACCTL.PF [UR6] ;  /* 0x00000000060079b9 */ /* 0x0007e40008040000 */
[----:B---3--:R-:W-:Y:S01]  /*0410*/  NOP ;  /* 0x0000000000007918 */ /* 0x008fe20000000000 */
.L_x_7:
[----:B------:R-:W-:Y:S05]  /*0420*/  BSYNC.RECONVERGENT B0 ;  /* 0x0000000000007941 */ /* 0x000fea0003800200 */
.L_x_6:
[----:B------:R-:W3:Y:S01]  /*0430*/  LDCU.64 UR6, c[0x0][0xc88] ;  /* 0x00019100ff0677ac */ /* 0x000ee20008000a00 */
[----:B------:R-:W-:Y:S02]  /*0440*/  UISETP.EQ.U32.AND UP1, UPT, UR4, URZ, UPT ;  /* 0x000000ff0400728c */ /* 0x000fe4000bf22070 */
[----:B------:R-:W-:Y:S02]  /*0450*/  UPLOP3.LUT UP5, UPT, UPT, UPT, UPT, 0x80, 0x8 ;  /* 0x000000000008789c */ /* 0x000fe40003faf070 */
[----:B---3--:R-:W-:-:S04]  /*0460*/  UISETP.NE.U32.AND UP0, UPT, UR6, URZ, UPT ;  /* 0x000000ff0600728c */ /* 0x008fc8000bf05070 */
[----:B------:R-:W-:-:S04]  /*0470*/  UISETP.NE.AND.EX UP0, UPT, UR7, URZ, UPT, UP0 ;  /* 0x000000ff0700728c */ /* 0x000fc8000bf05300 */
[----:B------:R-:W-:-:S04]  /*0480*/  UISETP.EQ.OR.EX UP2, UPT, UR5, URZ, !UP0, UP1 ;  /* 0x000000ff0500728c */ /* 0x000fc8000c742710 */
[----:B------:R-:W-:-:S05]  /*0490*/  UP2UR UR48, UPR, URZ, 0x4 ;  /* 0x00000004ff307883 */ /* 0x000fca0008000000 */
[----:B------:R-:W-:Y:S07]  /*04a0*/  BRA.U !UP2, `(.L_x_8) ;  /* 0x000000010a207547 */ /* 0x000fee000b800000 */
[----:B------:R-:W-:Y:S01]  /*04b0*/  UISETP.NE.U32.AND UP1, UPT, UR4, URZ, UPT ;  /* 0x000000ff0400728c */ /* 0x000fe2000bf25070 */
[----:B-----5:R-:W-:Y:S01]  /*04c0*/  FSETP.NEU.AND P0, PT, R49, RZ, PT ;  /* 0x000000ff3100720b */ /* 0x020fe20003f0d000 */
[----:B------:R-:W-:Y:S02]  /*04d0*/  USEL UR4, URZ, 0xffffffff, UP0 ;  /* 0xffffffffff047887 */ /* 0x000fe40008000000 */
[----:B------:R-:W-:-:S10]  /*04e0*/  UISETP.NE.AND.EX UP1, UPT, UR5, URZ, UPT, UP1 ;  /* 0x000000ff0500728c */ /* 0x000fd4000bf25310 */
[----:B------:R-:W-:Y:S01]  /*04f0*/  VOTEU.ANY UP0, P0 ;  /* 0x0000000000ff7886 */ /* 0x000fe20000000100 */
[----:B------:R-:W-:-:S04]  /*0500*/  @!UP1 USEL UR4, URZ, 0xffffffff, UP0 ;  /* 0xffffffffff049887 */ /* 0x000fc80008000000 */
[----:B------:R-:W-:-:S04]  /*0510*/  ULOP3.LUT UR4, UR4, 0x1, URZ, 0xc0, !UPT ;  /* 0x0000000104047892 */ /* 0x000fc8000f8ec0ff */
[----:B------:R-:W-:-:S11]  /*0520*/  UISETP.NE.U32.AND UP5, UPT, UR4, 0x1, UPT ;  /* 0x000000010400788c */ /* 0x000fd6000bfa5070 */
.L_x_8:
[----:B-12---:R-:W1:Y:S01]  /*0530*/  SHFL.IDX PT, R2, R92, RZ, 0x1f ;  /* 0x00001fff5c027589 */ /* 0x006e6200000e0000 */
[----:B------:R-:W-:-:S04]  /*0540*/  UISETP.NE.AND UP0, UPT, UR10, 0x2, UPT ;  /* 0x000000020a00788c */ /* 0x000fc8000bf05270 */
[----:B------:R-:W-:Y:S01]  /*0550*/  USEL UR21, URZ, 0x1, UP0 ;  /* 0x00000001ff157887 */ /* 0x000fe20008000000 */
[----:B-1----:R-:W-:-:S13]  /*0560*/  ISETP.NE.AND P0, PT, R2, RZ, PT ;  /* 0x000000ff0200720c */ /* 0x002fda0003f05270 */
[----:B------:R-:W-:Y:S05]  /*0570*/  @P0 BRA `(.L_x_9) ;  /* 0x0000000000600947 */ /* 0x000fea0003800000 */
[----:B------:R-:W1:Y:S01]  /*0580*/  S2UR UR6, SR_CgaCtaId ;  /* 0x00000000000679c3 */ /* 0x000e620000008800 */
[----:B------:R-:W-:Y:S01]  /*0590*/  UMOV UR7, 0x400 ;  /* 0x0000040000077882 */ /* 0x000fe20000000000 */
[----:B------:R-:W-:Y:S01]  /*05a0*/  UMOV UR5, 0x1 ;  /* 0x0000000100057882 */ /* 0x000fe20000000000 */
[----:B------:R-:W-:Y:S01]  /*05b0*/  UMOV UR4, 0x2 ;  /* 0x0000000200047882 */ /* 0x000fe20000000000 */
[----:B------:R-:W-:-:S04]  /*05c0*/  UIADD3 UR8, UPT, UPT, -UR5, 0x100000, URZ ;  /* 0x0010000005087890 */ /* 0x000fc8000fffe1ff */
[----:B------:R-:W-:Y:S02]  /*05d0*/  USHF.L.U32 UR9, UR8, 0xb, URZ ;  /* 0x0000000b08097899 */ /* 0x000fe400080006ff */
[----:B------:R-:W-:Y:S02]  /*05e0*/  USHF.L.U32 UR8, UR8, 0x1, URZ ;  /* 0x0000000108087899 */ /* 0x000fe400080006ff */
[----:B------:R-:W-:-:S04]  /*05f0*/  UIADD3 UR4, UPT, UPT, -UR4, 0x100000, URZ ;  /* 0x0010000004047890 */ /* 0x000fc8000fffe1ff */
[----:B------:R-:W-:Y:S02]  /*0600*/  USHF.L.U32 UR5, UR4, 0xb, URZ ;  /* 0x0000000b04057899 */ /* 0x000fe400080006ff */
[----:B------:R-:W-:Y:S01]  /*0610*/  USHF.L.U32 UR4, UR4, 0x1, URZ ;  /* 0x0000000104047899 */ /* 0x000fe200080006ff */
[----:B------:R-:W-:Y:S01]  /*0620*/  ELECT P0, URZ, PT ;  /* 0x0000000000ff782f */ /* 0x000fe20003800000 */
[----:B-1----:R-:W-:Y:S01]  /*0630*/  ULEA UR6, UR6, UR7, 0x18 ;  /* 0x0000000706067291 */ /* 0x002fe2000f8ec0ff */
[----:B------:R-:W1:Y:S11]  /*0640*/  FENCE.VIEW.ASYNC.S ;  /* 0x00000000000073c6 */ /* 0x000e760000000000 */
[----:B-1----:R1:W2:Y:S01]  /*0650*/  SYNCS.EXCH.64 URZ, [UR6], UR8 ;  /* 0x0000000806ff75b2 */ /* 0x0022a20008000100 */
[----:B------:R1:W3:Y:S01]  /*0660*/  SYNCS.EXCH.64 URZ, [UR6+0x28], UR4 ;  /* 0x0000280406ff75b2 */ /* 0x0002e20008000100 */
[----:B------:R1:W4:Y:S01]  /*0670*/  SYNCS.EXCH.64 URZ, [UR6+0x8], UR8 ;  /* 0x0000080806ff75b2 */ /* 0x0003220008000100 */
[----:B------:R1:W1:Y:S01]  /*0680*/  SYNCS.EXCH.64 URZ, [UR6+0x30], UR4 ;  /* 0x0000300406ff75b2 */ /* 0x0002620008000100 */
[----:B------:R1:W1:Y:S01]  /*0690*/  SYNCS.EXCH.64 URZ, [UR6+0x10], UR8 ;  /* 0x0000100806ff75b2 */ /* 0x0002620008000100 */
[----:B------:R1:W1:Y:S01]  /*06a0*/  SYNCS.EXCH.64 URZ, [UR6+0x38], UR4 ;  /* 0x0000380406ff75b2 */ /* 0x0002620008000100 */
[----:B------:R1:W1:Y:S01]  /*06b0*/  SYNCS.EXCH.64 URZ, [UR6+0x18], UR8 ;  /* 0x0000180806ff75b2 */ /* 0x0002620008000100 */
[----:B------:R1:W1:Y:S01]  /*06c0*/  SYNCS.EXCH.64 URZ, [UR6+0x40], UR4 ;  /* 0x0000400406ff75b2 */ /* 0x0002620008000100 */
[----:B------:R1:W1:Y:S01]  /*06d0*/  SYNCS.EXCH.64 URZ, [UR6+0x20], UR8 ;  /* 0x0000200806ff75b2 */ /* 0x0002620008000100 */
[----:B------:R1:W1:Y:S01]  /*06e0*/  SYNCS.EXCH.64 URZ, [UR6+0x48], UR4 ;  /* 0x0000480406ff75b2 */ /* 0x0002620008000100 */
[----:B------:R-:W-:Y:S01]  /*06f0*/  NOP ;  /* 0x0000000000007918 */ /* 0x000fe20000000000 */
.L_x_9:
[----:B------:R-:W2:Y:S01]  /*0700*/  SHFL.IDX PT, R2, R92, RZ, 0x1f ;  /* 0x00001fff5c027589 */ /* 0x000ea200000e0000 */
[----:B------:R-:W-:Y:S01]  /*0710*/  NOP ;  /* 0x0000000000007918 */ /* 0x000fe20000000000 */
[----:B--2---:R-:W-:-:S13]  /*0720*/  ISETP.NE.AND P0, PT, R2, 0x1, PT ;  /* 0x000000010200780c */ /* 0x004fda0003f05270 */
[----:B------:R-:W-:Y:S05]  /*0730*/  @P0 BRA `(.L_x_10) ;  /* 0x0000000000580947 */ /* 0x000fea0003800000 */
[----:B-1----:R-:W1:Y:S01]  /*0740*/  S2UR UR6, SR_CgaCtaId ;  /* 0x00000000000679c3 */ /* 0x002e620000008800 */
        /* <DEDUP_REMOVED lines=12> */
[----:B-1----:R2:W1:Y:S01]  /*0810*/  SYNCS.EXCH.64 URZ, [UR6+0x50], UR8 ;  /* 0x0000500806ff75b2 */ /* 0x0024620008000100 */
[----:B------:R2:W1:Y:S01]  /*0820*/  SYNCS.EXCH.64 URZ, [UR6+0x70], UR4 ;  /* 0x0000700406ff75b2 */ /* 0x0004620008000100 */
[----:B------:R2:W1:Y:S01]  /*0830*/  SYNCS.EXCH.64 URZ, [UR6+0x58], UR8 ;  /* 0x0000580806ff75b2 */ /* 0x0004620008000100 */
[----:B------:R2:W1:Y:S01]  /*0840*/  SYNCS.EXCH.64 URZ, [UR6+0x78], UR4 ;  /* 0x0000780406ff75b2 */ /* 0x0004620008000100 */
[----:B------:R2:W1:Y:S01]  /*0850*/  SYNCS.EXCH.64 URZ, [UR6+0x60], UR8 ;  /* 0x0000600806ff75b2 */ /* 0x0004620008000100 */
[----:B------:R2:W1:Y:S01]  /*0860*/  SYNCS.EXCH.64 URZ, [UR6+0x80], UR4 ;  /* 0x0000800406ff75b2 */ /* 0x0004620008000100 */
[----:B------:R2:W1:Y:S01]  /*0870*/  SYNCS.EXCH.64 URZ, [UR6+0x68], UR8 ;  /* 0x0000680806ff75b2 */ /* 0x0004620008000100 */
[----:B------:R2:W1:Y:S02]  /*0880*/  SYNCS.EXCH.64 URZ, [UR6+0x88], UR4 ;  /* 0x0000880406ff75b2 */ /* 0x0004640008000100 */
[----:B--2---:R-:W-:Y:S01]  /*0890*/  NOP ;  /* 0x0000000000007918 */ /* 0x004fe20000000000 */
.L_x_10:
[----:B------:R-:W2:Y:S01]  /*08a0*/  SHFL.IDX PT, R2, R92, RZ, 0x1f ;  /* 0x00001fff5c027589 */ /* 0x000ea200000e0000 */
[----:B------:R-:W-:Y:S01]  /*08b0*/  NOP ;  /* 0x0000000000007918 */ /* 0x000fe20000000000 */
[----:B--2---:R-:W-:-:S13]  /*08c0*/  ISETP.NE.AND P0, PT, R2, 0x3, PT ;  /* 0x000000030200780c */ /* 0x004fda0003f05270 */
[----:B------:R-:W-:Y:S05]  /*08d0*/  @P0 BRA `(.L_x_11) ;  /* 0x0000000000300947 */ /* 0x000fea0003800000 */
[----:B-1----:R-:W1:Y:S01]  /*08e0*/  S2UR UR5, SR_CgaCtaId ;  /* 0x00000000000579c3 */ /* 0x002e620000008800 */
[----:B------:R-:W-:Y:S01]  /*08f0*/  UMOV UR6, 0x400 ;  /* 0x0000040000067882 */ /* 0x000fe20000000000 */
[----:B------:R-:W-:Y:S01]  /*0900*/  UMOV UR4, 0x20 ;  /* 0x0000002000047882 */ /* 0x000fe20000000000 */
[----:B------:R-:W-:Y:S01]  /*0910*/  ELECT P0, URZ, PT ;  /* 0x0000000000ff782f */ /* 0x000fe20003800000 */
[----:B-1----:R-:W-:Y:S02]  /*0920*/  ULEA UR5, UR5, UR6, 0x18 ;  /* 0x0000000605057291 */ /* 0x002fe4000f8ec0ff */
[----:B------:R-:W-:-:S04]  /*0930*/  UIADD3 UR6, UPT, UPT, -UR4, 0x100000, URZ ;  /* 0x0010000004067890 */ /* 0x000fc8000fffe1ff */
[----:B------:R-:W-:Y:S02]  /*0940*/  USHF.L.U32 UR7, UR6, 0xb, URZ ;  /* 0x0000000b06077899 */ /* 0x000fe400080006ff */
[----:B------:R-:W-:Y:S01]  /*0950*/  USHF.L.U32 UR6, UR6, 0x1, URZ ;  /* 0x0000000106067899 */ /* 0x000fe200080006ff */
[----:B------:R-:W1:Y:S11]  /*0960*/  FENCE.VIEW.ASYNC.S ;  /* 0x00000000000073c6 */ /* 0x000e760000000000 */
[----:B-1----:R2:W1:Y:S01]  /*0970*/  SYNCS.EXCH.64 URZ, [UR5+0x90], UR6 ;  /* 0x0000900605ff75b2 */ /* 0x0024620008000100 */
[----:B------:R2:W1:Y:S02]  /*0980*/  SYNCS.EXCH.64 URZ, [UR5+0x98], UR6 ;  /* 0x0000980605ff75b2 */ /* 0x0004640008000100 */
[----:B--2---:R-:W-:Y:S01]  /*0990*/  NOP ;  /* 0x0000000000007918 */ /* 0x004fe20000000000 */
.L_x_11:
[----:B------:R-:W2:Y:S01]  /*09a0*/  SHFL.IDX PT, R2, R92, RZ, 0x1f ;  /* 0x00001fff5c027589 */ /* 0x000ea200000e0000 */
[----:B------:R-:W-:Y:S01]  /*09b0*/  NOP ;  /* 0x0000000000007918 */ /* 0x000fe20000000000 */
[----:B--2---:R-:W-:-:S13]  /*09c0*/  ISETP.NE.AND P0, PT, R2, 0x4, PT ;  /* 0x000000040200780c */ /* 0x004fda0003f05270 */
[----:B------:R-:W-:Y:S05]  /*09d0*/  @P0 BRA `(.L_x_12) ;  /* 0x00000000004c0947 */ /* 0x000fea0003800000 */
[----:B-1----:R-:W1:Y:S01]  /*09e0*/  S2UR UR5, SR_CgaCtaId ;  /* 0x00000000000579c3 */ /* 0x002e620000008800 */
[----:B------:R-:W-:Y:S01]  /*09f0*/  UMOV UR7, 0x1e0 ;  /* 0x000001e000077882 */ /* 0x000fe20000000000 */
[----:B------:R-:W-:Y:S01]  /*0a00*/  UMOV UR6, 0x400 ;  /* 0x0000040000067882 */ /* 0x000fe20000000000 */
[----:B------:R-:W-:Y:S01]  /*0a10*/  USEL UR7, UR7, 0x1a0, UP5 ;  /* 0x000001a007077887 */ /* 0x000fe2000a800000 */
[----:B------:R-:W-:Y:S01]  /*0a20*/  UMOV UR4, 0x1 ;  /* 0x0000000100047882 */ /* 0x000fe20000000000 */
[----:B------:R-:W-:Y:S01]  /*0a30*/  ELECT P0, URZ, PT ;  /* 0x0000000000ff782f */ /* 0x000fe20003800000 */
[----:B------:R-:W-:-:S04]  /*0a40*/  UIADD3 UR8, UPT, UPT, -UR4, 0x100000, URZ ;  /* 0x0010000004087890 */ /* 0x000fc8000fffe1ff */
[----:B------:R-:W-:Y:S02]  /*0a50*/  USHF.L.U32 UR9, UR8, 0xb, URZ ;  /* 0x0000000b08097899 */ /* 0x000fe400080006ff */
[----:B------:R-:W-:Y:S02]  /*0a60*/  USHF.L.U32 UR8, UR8, 0x1, URZ ;  /* 0x0000000108087899 */ /* 0x000fe400080006ff */
[----:B-1----:R-:W-:Y:S02]  /*0a70*/  ULEA UR5, UR5, UR6, 0x18 ;  /* 0x0000000605057291 */ /* 0x002fe4000f8ec0ff */
[----:B------:R-:W-:-:S04]  /*0a80*/  UIADD3 UR6, UPT, UPT, -UR7, 0x100000, URZ ;  /* 0x0010000007067890 */ /* 0x000fc8000fffe1ff */
[----:B------:R-:W-:Y:S02]  /*0a90*/  USHF.L.U32 UR7, UR6, 0xb, URZ ;  /* 0x0000000b06077899 */ /* 0x000fe400080006ff */
[----:B------:R-:W-:Y:S01]  /*0aa0*/  USHF.L.U32 UR6, UR6, 0x1, URZ ;  /* 0x0000000106067899 */ /* 0x000fe200080006ff */
[----:B------:R-:W1:Y:S03]  /*0ab0*/  FENCE.VIEW.ASYNC.S ;  /* 0x00000000000073c6 */ /* 0x000e660000000000 */
[----:B-1----:R2:W1:Y:S08]  /*0ac0*/  SYNCS.EXCH.64 URZ, [UR5+0xa0], UR8 ;  /* 0x0000a00805ff75b2 */ /* 0x0024700008000100 */
[----:B------:R2:W1:Y:S01]  /*0ad0*/  SYNCS.EXCH.64 URZ, [UR5+0xb0], UR6 ;  /* 0x0000b00605ff75b2 */ /* 0x0004620008000100 */
[----:B------:R2:W1:Y:S01]  /*0ae0*/  SYNCS.EXCH.64 URZ, [UR5+0xa8], UR8 ;  /* 0x0000a80805ff75b2 */ /* 0x0004620008000100 */
[----:B------:R2:W1:Y:S02]  /*0af0*/  SYNCS.EXCH.64 URZ, [UR5+0xb8], UR6 ;  /* 0x0000b80605ff75b2 */ /* 0x0004640008000100 */
[----:B--2---:R-:W-:Y:S01]  /*0b00*/  NOP ;  /* 0x0000000000007918 */ /* 0x004fe20000000000 */
.L_x_12:
        /* <DEDUP_REMOVED lines=20> */
[----:B------:R2:W1:Y:S02]  /*0c50*/  SYNCS.EXCH.64 URZ, [UR6+0xd8], UR4 ;  /* 0x0000d80406ff75b2 */ /* 0x0004640008000100 */
[----:B--2---:R-:W-:Y:S01]  /*0c60*/  NOP ;  /* 0x0000000000007918 */ /* 0x004fe20000000000 */
.L_x_13:
[----:B------:R-:W2:Y:S01]  /*0c70*/  SHFL.IDX PT, R2, R92, RZ, 0x1f ;  /* 0x00001fff5c027589 */ /* 0x000ea200000e0000 */
[----:B------:R-:W1:Y:S01]  /*0c80*/  S2UR UR45, SR_CgaCtaId ;  /* 0x00000000002d79c3 */ /* 0x000e620000008800 */
[----:B------:R-:W-:Y:S01]  /*0c90*/  NOP ;  /* 0x0000000000007918 */ /* 0x000fe20000000000 */
[----:B--2---:R-:W-:-:S13]  /*0ca0*/  ISETP.NE.AND P0, PT, R2, 0x3, PT ;  /* 0x000000030200780c */ /* 0x004fda0003f05270 */
[----:B-1----:R-:W-:Y:S05]  /*0cb0*/  @P0 BRA `(.L_x_14) ;  /* 0x0000000000340947 */ /* 0x002fea0003800000 */
[----:B------:R-:W-:Y:S01]  /*0cc0*/  UMOV UR5, 0x400 ;  /* 0x0000040000057882 */ /* 0x000fe20000000000 */
[----:B------:R-:W-:Y:S01]  /*0cd0*/  UMOV UR4, 0x20 ;  /* 0x0000002000047882 */ /* 0x000fe20000000000 */
[----:B------:R-:W-:Y:S02]  /*0ce0*/  ULEA UR5, UR45, UR5, 0x18 ;  /* 0x000000052d057291 */ /* 0x000fe4000f8ec0ff */
[----:B------:R-:W-:-:S04]  /*0cf0*/  UIADD3 UR6, UPT, UPT, -UR4, 0x100000, URZ ;  /* 0x0010000004067890 */ /* 0x000fc8000fffe1ff */
[----:B------:R-:W-:Y:S02]  /*0d00*/  USHF.L.U32 UR7, UR6, 0xb, URZ ;  /* 0x0000000b06077899 */ /* 0x000fe400080006ff */
[----:B------:R-:W-:Y:S01]  /*0d10*/  USHF.L.U32 UR6, UR6, 0x1, URZ ;  /* 0x0000000106067899 */ /* 0x000fe200080006ff */
[----:B------:R-:W-:Y:S01]  /*0d20*/  ELECT P0, URZ, PT ;  /* 0x0000000000ff782f */ /* 0x000fe20003800000 */
[----:B------:R-:W1:Y:S10]  /*0d30*/  FENCE.VIEW.ASYNC.S ;  /* 0x00000000000073c6 */ /* 0x000e740000000000 */
[----:B-1----:R1:W2:Y:S01]  /*0d40*/  SYNCS.EXCH.64 URZ, [UR5+0xe0], UR6 ;  /* 0x0000e00605ff75b2 */ /* 0x0022a20008000100 */
[----:B------:R1:W1:Y:S01]  /*0d50*/  SYNCS.EXCH.64 URZ, [UR5+0xf0], UR6 ;  /* 0x0000f00605ff75b2 */ /* 0x0002620008000100 */
[----:B------:R1:W1:Y:S01]  /*0d60*/  SYNCS.EXCH.64 URZ, [UR5+0xe8], UR6 ;  /* 0x0000e80605ff75b2 */ /* 0x0002620008000100 */
[----:B------:R1:W1:Y:S01]  /*0d70*/  SYNCS.EXCH.64 URZ, [UR5+0xf8], UR6 ;  /* 0x0000f80605ff75b2 */ /* 0x0002620008000100 */
[----:B------:R-:W-:Y:S01]  /*0d80*/  NOP ;  /* 0x0000000000007918 */ /* 0x000fe20000000000 */
.L_x_14:
[----:B------:R-:W3:Y:S01]  /*0d90*/  LDCU UR4, c[0x0][0x36c] ;  /* 0x00006d80ff0477ac */ /* 0x000ee20008000800 */
[----:B------:R-:W-:Y:S01]  /*0da0*/  ISETP.NE.OR P5, PT, R0, 0x2, !P5 ;  /* 0x000000020000780c */ /* 0x000fe20006fa5670 */
[----:B------:R-:W-:Y:S01]  /*0db0*/  NOP ;  /* 0x0000000000007918 */ /* 0x000fe20000000000 */
[----:B------:R-:W-:Y:S01]  /*0dc0*/  LOP3.LUT R2, R101, 0x1f, RZ, 0xc0, !PT ;  /* 0x0000001f65027812 */ /* 0x000fe200078ec0ff */
[----:B------:R-:W-:Y:S02]  /*0dd0*/  UISETP.NE.AND UP4, UPT, UR10, URZ, UPT ;  /* 0x000000ff0a00728c */ /* 0x000fe4000bf85270 */
[----:B---3--:R-:W-:-:S09]  /*0de0*/  UISETP.EQ.U32.AND UP2, UPT, UR4, 0x1, UPT ;  /* 0x000000010400788c */ /* 0x008fd2000bf42070 */
[----:B------:R-:W-:Y:S05]  /*0df0*/  BRA.U !UP2, `(.L_x_15) ;  /* 0x000000010a087547 */ /* 0x000fea000b800000 */
[----:B-12-4-:R-:W-:Y:S01]  /*0e00*/  UCGABAR_ARV ;  /* 0x00000000000079c7 */ /* 0x016fe20008000000 */
[----:B------:R-:W-:Y:S05]  /*0e10*/  BRA `(.L_x_16) ;  /* 0x0000000000047947 */ /* 0x000fea0003800000 */
.L_x_15:
[----:B-12-4-:R-:W-:Y:S01]  /*0e20*/  NOP ;  /* 0x0000000000007918 */ /* 0x016fe20000000000 */
.L_x_16:
[----:B------:R-:W1:Y:S01]  /*0e30*/  S2UR UR11, SR_CTAID.Y ;  /* 0x00000000000b79c3 */ /* 0x000e620000002600 */
[----:B------:R-:W-:-:S05]  /*0e40*/  CS2R.32 R87, SR_CgaSize ;  /* 0x0000000000577805 */ /* 0x000fca0000008a00 */
[----:B------:R-:W-:-:S05]  /*0e50*/  IMAD R87, R87, -0xa0, RZ ;  /* 0xffffff6057577824 */ /* 0x000fca00078e02ff */
[----:B------:R-:W-:-:S14]  /*0e60*/  R2UR UR4, R87 ;  /* 0x00000000570472ca */ /* 0x000fdc00000e0000 */
[----:B------:R-:W2:Y:S01]  /*0e70*/  LDCU UR4, c[0x0][UR4+0x2b4] ;  /* 0x00005680040477ac */ /* 0x000ea20008000800 */
[----:B------:R-:W-:-:S05]  /*0e80*/  CS2R.32 R87, SR_CgaSize ;  /* 0x0000000000577805 */ /* 0x000fca0000008a00 */
[----:B------:R-:W-:-:S05]  /*0e90*/  IMAD R87, R87, -0xa0, RZ ;  /* 0xffffff6057577824 */ /* 0x000fca00078e02ff */
[----:B------:R-:W-:-:S14]  /*0ea0*/  R2UR UR5, R87 ;  /* 0x00000000570572ca */ /* 0x000fdc00000e0000 */
[----:B------:R-:W3:Y:S01]  /*0eb0*/  LDCU UR5, c[0x0][UR5+0x2b0] ;  /* 0x00005600050577ac */ /* 0x000ee20008000800 */
[----:B------:R-:W4:Y:S01]  /*0ec0*/  S2UR UR27, SR_CTAID.X ;  /* 0x00000000001b79c3 */ /* 0x000f220000002500 */
[----:B------:R-:W2:Y:S01]  /*0ed0*/  LDCU UR16, c[0x0][0xf24] ;  /* 0x0001e480ff1077ac */ /* 0x000ea20008000800 */
[----:B------:R-:W-:Y:S01]  /*0ee0*/  USHF.L.U32 UR19, UR45, 0xd, URZ ;  /* 0x0000000d2d137899 */ /* 0x000fe200080006ff */
[----:B------:R-:W2:Y:S01]  /*0ef0*/  LDCU UR12, c[0x0][0xf30] ;  /* 0x0001e600ff0c77ac */ /* 0x000ea20008000800 */
[----:B------:R-:W-:-:S05]  /*0f00*/  CS2R.32 R0, SR_CgaSize ;  /* 0x0000000000007805 */ /* 0x000fca0000008a00 */
[----:B------:R-:W-:-:S06]  /*0f10*/  IMAD R0, R0, -0xa0, RZ ;  /* 0xffffff6000007824 */ /* 0x000fcc00078e02ff */
[----:B------:R-:W3:Y:S01]  /*0f20*/  LDC R0, c[0x0][R0+0x2a4] ;  /* 0x0000a90000007b82 */ /* 0x000ee20000000800 */
[----:B------:R-:W-:Y:S02]  /*0f30*/  USHF.L.U32 UR13, UR45, 0x8, URZ ;  /* 0x000000082d0d7899 */ /* 0x000fe400080006ff */
[----:B------:R-:W-:Y:S01]  /*0f40*/  USHF.L.U32 UR26, UR45, 0x7, URZ ;  /* 0x000000072d1a7899 */ /* 0x000fe200080006ff */
[----:B-1----:R-:W-:Y:S02]  /*0f50*/  I2FP.F32.U32 R86, UR11 ;  /* 0x0000000b00567c45 */ /* 0x002fe40008201000 */
[----:B------:R-:W-:-:S05]  /*0f60*/  CS2R.32 R3, SR_CgaSize ;  /* 0x0000000000037805 */ /* 0x000fca0000008a00 */
[----:B------:R-:W-:-:S06]  /*0f70*/  IMAD R3, R3, -0xa0, RZ ;  /* 0xffffff6003037824 */ /* 0x000fcc00078e02ff */
[----:B------:R-:W1:Y:S01]  /*0f80*/  LDC R3, c[0x0][R3+0x2a0] ;  /* 0x0000a80003037b82 */ /* 0x000e620000000800 */
[----:B--2---:R-:W-:Y:S01]  /*0f90*/  UISETP.GE.AND UP0, UPT, UR16, 0x1, UPT ;  /* 0x000000011000788c */ /* 0x004fe2000bf06270 */
[----:B------:R-:W-:Y:S01]  /*0fa0*/  FMUL R86, R86, UR4 ;  /* 0x0000000456567c20 */ /* 0x000fe20008400000 */
[----:B----4-:R-:W-:-:S05]  /*0fb0*/  I2FP.F32.U32 R87, UR27 ;  /* 0x0000001b00577c45 */ /* 0x010fca0008201000 */
[----:B------:R-:W2:Y:S01]  /*0fc0*/  LDC R40, c[0x0][0xf24] ;  /* 0x0003c900ff287b82 */ /* 0x000ea20000000800 */
[----:B------:R-:W4:Y:S01]  /*0fd0*/  F2I.U32.TRUNC.NTZ R86, R86 ;  /* 0x0000005600567305 */ /* 0x000f22000020f000 */
[----:B---3--:R-:W-:-:S06]  /*0fe0*/  FMUL R87, R87, UR5 ;  /* 0x0000000557577c20 */ /* 0x008fcc0008400000 */
[----:B------:R-:W3:Y:S01]  /*0ff0*/  S2UR UR44, SR_CTAID.Z ;  /* 0x00000000002c79c3 */ /* 0x000ee20000002700 */
[----:B------:R-:W3:Y:S01]  /*1000*/  F2I.U32.TRUNC.NTZ R87, R87 ;  /* 0x0000005700577305 */ /* 0x000ee2000020f000 */
[----:B----4-:R-:W-:-:S05]  /*1010*/  IADD3 R86, PT, PT, -R86, RZ, RZ ;  /* 0x000000ff56567210 */ /* 0x010fca0007ffe1ff */
[----:B------:R-:W-:Y:S01]  /*1020*/  IMAD R86, R0, R86, UR11 ;  /* 0x0000000b00567e24 */ /* 0x000fe2000f8e0256 */
[----:B------:R-:W-:Y:S02]  /*1030*/  PRMT R0, RZ, 0x7610, R0 ;  /* 0x00007610ff007816 */ /* 0x000fe40000000000 */
[----:B---3--:R-:W-:-:S05]  /*1040*/  IADD3 R87, PT, PT, -R87, RZ, RZ ;  /* 0x000000ff57577210 */ /* 0x008fca0007ffe1ff */
[----:B-1----:R-:W-:Y:S01]  /*1050*/  IMAD R87, R3, R87, UR27 ;  /* 0x0000001b03577e24 */ /* 0x002fe2000f8e0257 */
[----:B------:R-:W-:Y:S06]  /*1060*/  BRA.U UP4, `(.L_x_17) ;  /* 0x0000000104207547 */ /* 0x000fec000b800000 */
[C---:B------:R-:W-:Y:S02]  /*1070*/  ISETP.NE.AND P1, PT, R86.reuse, 0x1, PT ;  /* 0x000000015600780c */ /* 0x040fe40003f25270 */
[----:B------:R-:W-:Y:S02]  /*1080*/  ISETP.NE.AND P0, PT, R86, RZ, PT ;  /* 0x000000ff5600720c */ /* 0x000fe40003f05270 */
[C---:B------:R-:W-:Y:S02]  /*1090*/  ISETP.NE.AND P2, PT, R87.reuse, RZ, PT ;  /* 0x000000ff5700720c */ /* 0x040fe40003f45270 */
[----:B------:R-:W-:Y:S02]  /*10a0*/  SEL R0, RZ, 0x2, P1 ;  /* 0x00000002ff007807 */ /* 0x000fe40000800000 */
[----:B------:R-:W-:Y:S02]  /*10b0*/  ISETP.EQ.OR P0, PT, R87, RZ, !P0 ;  /* 0x000000ff5700720c */ /* 0x000fe40004702670 */
[----:B------:R-:W-:-:S02]  /*10c0*/  SEL R0, R0, 0x2, P2 ;  /* 0x0000000200007807 */ /* 0x000fc40001000000 */
[----:B------:R-:W-:-:S05]  /*10d0*/  SEL R3, RZ, 0x1, !P0 ;  /* 0x00000001ff037807 */ /* 0x000fca0004000000 */
[----:B------:R-:W-:Y:S02]  /*10e0*/  IMAD.IADD R0, R3, 0x1, R0 ;  /* 0x0000000103007824 */ /* 0x000fe400078e0200 */
.L_x_17:
[----:B------:R-:W-:Y:S05]  /*10f0*/  BRA.U !UP0, `(.L_x_18) ;  /* 0x0000000108b87547 */ /* 0x000fea000b800000 */
[----:B------:R-:W1:Y:S01]  /*1100*/  LDCU.128 UR4, c[0x0][0xf10] ;  /* 0x0001e200ff0477ac */ /* 0x000e620008000c00 */
[----:B------:R-:W3:Y:S01]  /*1110*/  LDCU UR18, c[0x0][0x370] ;  /* 0x00006e00ff1277ac */ /* 0x000ee20008000800 */
[----:B------:R-:W4:Y:S01]  /*1120*/  LDCU UR17, c[0x0][0x374] ;  /* 0x00006e80ff1177ac */ /* 0x000f220008000800 */
[----:B------:R-:W2:Y:S01]  /*1130*/  LDCU UR15, c[0x0][0xf0c] ;  /* 0x0001e180ff0f77ac */ /* 0x000ea20008000800 */
[----:B------:R-:W3:Y:S01]  /*1140*/  LDCU UR14, c[0x0][0xf20] ;  /* 0x0001e400ff0e77ac */ /* 0x000ee20008000800 */
[----:B------:R-:W3:Y:S01]  /*1150*/  LDCU.64 UR8, c[0x0][0xf28] ;  /* 0x0001e500ff0877ac */ /* 0x000ee20008000a00 */
[----:B-1----:R-:W-:Y:S02]  /*1160*/  UISETP.NE.AND UP1, UPT, UR6, 0x1, UPT ;  /* 0x000000010600788c */ /* 0x002fe4000bf25270 */
[----:B----4-:R-:W-:Y:S02]  /*1170*/  UIMAD.WIDE.U32 UR24, UR17, UR7, URZ ;  /* 0x00000007111872a5 */ /* 0x010fe4000f8e00ff */
[----:B------:R-:W-:-:S02]  /*1180*/  UISETP.NE.AND UP0, UPT, UR16, 0x1, UPT ;  /* 0x000000011000788c */ /* 0x000fc4000bf05270 */
[----:B--2---:R-:W-:Y:S02]  /*1190*/  UISETP.NE.AND UP3, UPT, UR15, 0x1, UPT ;  /* 0x000000010f00788c */ /* 0x004fe4000bf65270 */
[----:B------:R-:W-:Y:S02]  /*11a0*/  UIMAD.WIDE.U32 UR28, UR11, UR7, URZ ;  /* 0x000000070b1c72a5 */ /* 0x000fe4000f8e00ff */
[----:B---3--:R-:W-:Y:S01]  /*11b0*/  UIMAD.WIDE.U32 UR22, UR18, UR4, URZ ;  /* 0x00000004121672a5 */ /* 0x008fe2000f8e00ff */
[----:B------:R-:W-:Y:S01]  /*11c0*/  UMOV UR7, UR25 ;  /* 0x0000001900077c82 */ /* 0x000fe20008000000 */
[----:B------:R-:W-:Y:S02]  /*11d0*/  UIMAD.WIDE.U32 UR24, UR27, UR4, URZ ;  /* 0x000000041b1872a5 */ /* 0x000fe4000f8e00ff */
[----:B------:R-:W-:-:S03]  /*11e0*/  @UP1 USHF.R.U32.HI UR17, URZ, UR14, UR7 ;  /* 0x0000000eff111299 */ /* 0x000fc60008011607 */
[----:B------:R-:W-:Y:S02]  /*11f0*/  @UP3 USHF.R.U32.HI UR18, URZ, UR5, UR23 ;  /* 0x00000005ff123299 */ /* 0x000fe40008011617 */
[----:B------:R-:W-:Y:S02]  /*1200*/  UIMAD.WIDE.U32 UR22, UR17, UR8, URZ ;  /* 0x00000008111672a5 */ /* 0x000fe4000f8e00ff */
[----:B------:R-:W-:Y:S02]  /*1210*/  USHF.R.U32.HI UR29, URZ, UR14, UR29 ;  /* 0x0000000eff1d7299 */ /* 0x000fe4000801161d */
[----:B------:R-:W-:Y:S02]  /*1220*/  UIMAD.WIDE.U32 UR30, UR18, UR8, URZ ;  /* 0x00000008121e72a5 */ /* 0x000fe4000f8e00ff */
[----:B------:R-:W-:Y:S02]  /*1230*/  @UP0 USHF.R.U32.HI UR17, URZ, UR9, UR23 ;  /* 0x00000009ff110299 */ /* 0x000fe40008011617 */
[----:B------:R-:W-:-:S02]  /*1240*/  USHF.R.U32.HI UR25, URZ, UR5, UR25 ;  /* 0x00000005ff197299 */ /* 0x000fc40008011619 */
[----:B------:R-:W-:Y:S02]  /*1250*/  USEL UR29, UR11, UR29, !UP1 ;  /* 0x0000001d0b1d7287 */ /* 0x000fe4000c800000 */
[----:B------:R-:W-:Y:S02]  /*1260*/  @UP0 USHF.R.U32.HI UR18, URZ, UR9, UR31 ;  /* 0x00000009ff120299 */ /* 0x000fe4000801161f */
[----:B------:R-:W-:Y:S02]  /*1270*/  UIMAD UR17, UR17, UR16, URZ ;  /* 0x00000010111172a4 */ /* 0x000fe4000f8e02ff */
[----:B------:R-:W-:Y:S02]  /*1280*/  USEL UR25, UR27, UR25, !UP3 ;  /* 0x000000191b197287 */ /* 0x000fe4000d800000 */
[----:B------:R-:W-:Y:S02]  /*1290*/  UIMAD UR4, UR18, UR16, URZ ;  /* 0x00000010120472a4 */ /* 0x000fe4000f8e02ff */
[----:B------:R-:W-:-:S02]  /*12a0*/  UISETP.GE.AND UP1, UPT, UR29, UR17, UPT ;  /* 0x000000111d00728c */ /* 0x000fc4000bf26270 */
[----:B------:R-:W-:Y:S02]  /*12b0*/  UIMAD.WIDE.U32 UR22, UR29, UR8, URZ ;  /* 0x000000081d1672a5 */ /* 0x000fe4000f8e00ff */
[----:B------:R-:W-:Y:S02]  /*12c0*/  UISETP.GE.OR UP1, UPT, UR25, UR4, UP1 ;  /* 0x000000041900728c */ /* 0x000fe40008f26670 */
[----:B------:R-:W-:Y:S02]  /*12d0*/  USHF.R.U32.HI UR5, URZ, UR9, UR23 ;  /* 0x00000009ff057299 */ /* 0x000fe40008011617 */
[----:B------:R-:W-:Y:S02]  /*12e0*/  UIMAD.WIDE.U32 UR30, UR25, UR8, URZ ;  /* 0x00000008191e72a5 */ /* 0x000fe4000f8e00ff */
[----:B------:R-:W-:Y:S02]  /*12f0*/  USEL UR5, UR29, UR5, !UP0 ;  /* 0x000000051d057287 */ /* 0x000fe4000c000000 */
[----:B------:R-:W-:-:S02]  /*1300*/  UIADD3 UR4, UPT, UPT, -UR29, URZ, URZ ;  /* 0x000000ff1d047290 */ /* 0x000fc4000fffe1ff */
[----:B------:R-:W-:Y:S02]  /*1310*/  UIADD3 UR7, UPT, UPT, -UR5, URZ, URZ ;  /* 0x000000ff05077290 */ /* 0x000fe4000fffe1ff */
[----:B------:R-:W-:Y:S02]  /*1320*/  @!UP1 USHF.R.U32.HI UR9, URZ, UR9, UR31 ;  /* 0x00000009ff099299 */ /* 0x000fe4000801161f */
[----:B------:R-:W-:Y:S02]  /*1330*/  UIMAD UR7, UR16, UR7, UR29 ;  /* 0x00000007100772a4 */ /* 0x000fe4000f8e021d */
[----:B------:R-:W-:Y:S02]  /*1340*/  @!UP1 USEL UR9, UR25, UR9, !UP0 ;  /* 0x0000000919099287 */ /* 0x000fe4000c000000 */
[----:B------:R-:W-:Y:S02]  /*1350*/  UIADD3 UR8, UPT, UPT, -UR25, URZ, URZ ;  /* 0x000000ff19087290 */ /* 0x000fe4000fffe1ff */
[----:B------:R-:W-:-:S02]  /*1360*/  @!UP1 UIMAD UR7, UR7, UR18, UR9 ;  /* 0x00000012070792a4 */ /* 0x000fc4000f8e0209 */
[----:B------:R-:W-:Y:S02]  /*1370*/  @!UP1 UIADD3 UR5, UPT, UPT, UR5, -UR9, URZ ;  /* 0x8000000905059290 */ /* 0x000fe4000fffe0ff */
[----:B------:R-:W-:Y:S02]  /*1380*/  UIMAD UR4, UR6, UR4, UR11 ;  /* 0x00000004060472a4 */ /* 0x000fe4000f8e020b */
[----:B------:R-:W-:Y:S02]  /*1390*/  @!UP1 UIMAD UR29, UR5, UR16, UR25 ;  /* 0x00000010051d92a4 */ /* 0x000fe4000f8e0219 */
[----:B------:R-:W-:Y:S01]  /*13a0*/  UIMAD UR8, UR15, UR8, UR27 ;  /* 0x000000080f0872a4 */ /* 0x000fe2000f8e021b */
[----:B------:R-:W-:Y:S01]  /*13b0*/  @!UP1 UMOV UR25, UR7 ;  /* 0x0000000700199c82 */ /* 0x000fe20008000000 */
[----:B------:R-:W-:Y:S02]  /*13c0*/  UIMAD UR11, UR29, UR6, UR4 ;  /* 0x000000061d0b72a4 */ /* 0x000fe4000f8e0204 */
[----:B------:R-:W-:-:S12]  /*13d0*/  UIMAD UR27, UR25, UR15, UR8 ;  /* 0x0000000f191b72a4 */ /* 0x000fd8000f8e0208 */
.L_x_18:
[----:B------:R-:W-:Y:S02]  /*13e0*/  UISETP.NE.AND UP0, UPT, UR12, 0x1, UPT ;  /* 0x000000010c00788c */ /* 0x000fe4000bf05270 */
[----:B------:R-:W-:Y:S02]  /*13f0*/  UISETP.NE.AND UP3, UPT, UR10, 0x2, UPT ;  /* 0x000000020a00788c */ /* 0x000fe4000bf65270 */
[----:B------:R-:W-:Y:S02]  /*1400*/  ULOP3.LUT UR5, UR19, 0x2000, URZ, 0xc0, !UPT ;  /* 0x0000200013057892 */ /* 0x000fe4000f8ec0ff */
[----:B------:R-:W-:Y:S02]  /*1410*/  ULOP3.LUT UR4, UR13, 0x100, URZ, 0xc0, !UPT ;  /* 0x000001000d047892 */ /* 0x000fe4000f8ec0ff */
[----:B------:R-:W-:Y:S01]  /*1420*/  ULOP3.LUT UR26, UR26, 0x80, URZ, 0xc0, !UPT ;  /* 0x000000801a1a7892 */ /* 0x000fe2000f8ec0ff */
[----:B------:R-:W-:Y:S11]  /*1430*/  BRA.U UP0, `(.L_x_19) ;  /* 0x00000001003c7547 */ /* 0x000ff6000b800000 */
[----:B------:R-:W1:Y:S01]  /*1440*/  LDCU.128 UR12, c[0x0][0xf10] ;  /* 0x0001e200ff0c77ac */ /* 0x000e620008000c00 */
[----:B------:R-:W3:Y:S01]  /*1450*/  LDCU UR7, c[0x0][0xf0c] ;  /* 0x0001e180ff0777ac */ /* 0x000ee20008000800 */
[----:B------:R-:W4:Y:S01]  /*1460*/  LDCU UR6, c[0x0][0xf20] ;  /* 0x0001e400ff0677ac */ /* 0x000f220008000800 */
[----:B-1----:R-:W-:Y:S02]  /*1470*/  UIMAD.WIDE.U32 UR8, UR27, UR12, URZ ;  /* 0x0000000c1b0872a5 */ /* 0x002fe4000f8e00ff */
[----:B------:R-:W-:Y:S02]  /*1480*/  UIMAD.WIDE.U32 UR16, UR11, UR15, URZ ;  /* 0x0000000f0b1072a5 */ /* 0x000fe4000f8e00ff */
[----:B---3--:R-:W-:Y:S02]  /*1490*/  UISETP.NE.AND UP1, UPT, UR7, 0x1, UPT ;  /* 0x000000010700788c */ /* 0x008fe4000bf25270 */
[----:B------:R-:W-:Y:S02]  /*14a0*/  UISETP.NE.AND UP0, UPT, UR14, 0x1, UPT ;  /* 0x000000010e00788c */ /* 0x000fe4000bf05270 */
[----:B------:R-:W-:-:S02]  /*14b0*/  USHF.R.U32.HI UR9, URZ, UR13, UR9 ;  /* 0x0000000dff097299 */ /* 0x000fc40008011609 */
[----:B----4-:R-:W-:Y:S02]  /*14c0*/  USHF.R.U32.HI UR6, URZ, UR6, UR17 ;  /* 0x00000006ff067299 */ /* 0x010fe40008011611 */
[----:B------:R-:W-:Y:S02]  /*14d0*/  USEL UR9, UR27, UR9, !UP1 ;  /* 0x000000091b097287 */ /* 0x000fe4000c800000 */
[----:B------:R-:W-:-:S04]  /*14e0*/  USEL UR6, UR11, UR6, !UP0 ;  /* 0x000000060b067287 */ /* 0x000fc8000c000000 */
[----:B------:R-:W-:Y:S02]  /*14f0*/  UIADD3 UR8, UPT, UPT, UR9, -UR6, URZ ;  /* 0x8000000609087290 */ /* 0x000fe4000fffe0ff */
[----:B------:R-:W-:Y:S02]  /*1500*/  UIADD3 UR6, UPT, UPT, -UR9, UR6, URZ ;  /* 0x0000000609067290 */ /* 0x000fe4000fffe1ff */
[----:B------:R-:W-:Y:S02]  /*1510*/  UIMAD UR11, UR8, UR14, UR11 ;  /* 0x0000000e080b72a4 */ /* 0x000fe4000f8e020b */
[----:B------:R-:W-:-:S12]  /*1520*/  UIMAD UR27, UR6, UR7, UR27 ;  /* 0x00000007061b72a4 */ /* 0x000fd8000f8e021b */
.L_x_19:
[----:B------:R-:W-:Y:S05]  /*1530*/  BRA.U !UP2, `(.L_x_20) ;  /* 0x000000010a0c7547 */ /* 0x000fea000b800000 */
[----:B------:R-:W-:Y:S01]  /*1540*/  UCGABAR_WAIT ;  /* 0x0000000000007dc7 */ /* 0x000fe20008000000 */
[----:B------:R-:W-:Y:S01]  /*1550*/  CCTL.IVALL ;  /* 0x00000000ff00798f */ /* 0x000fe20002000000 */
[----:B------:R-:W-:Y:S05]  /*1560*/  BRA `(.L_x_21) ;  /* 0x0000000000047947 */ /* 0x000fea0003800000 */
.L_x_20:
[----:B------:R-:W-:Y:S06]  /*1570*/  BAR.SYNC.DEFER_BLOCKING 0x0 ;  /* 0x0000000000007b1d */ /* 0x000fec0000010000 */
.L_x_21:
[----:B------:R-:W-:Y:S05]  /*1580*/  BRA.U UP3, `(.L_x_22) ;  /* 0x0000001503607547 */ /* 0x000fea000b800000 */
[----:B------:R-:W1:Y:S01]  /*1590*/  LDCU UR30, c[0x0][0x38c] ;  /* 0x00007180ff1e77ac */ /* 0x000e620008000800 */
[----:B------:R-:W3:Y:S01]  /*15a0*/  LDC R8, c[0x0][0x370] ;  /* 0x0000dc00ff087b82 */ /* 0x000ee20000000800 */
[----:B------:R-:W-:Y:S01]  /*15b0*/  PLOP3.LUT P1, PT, PT, PT, UP5, 0x80, 0x8 ;  /* 0x000000000008781c */ /* 0x000fe20003f2f058 */
[----:B------:R-:W-:Y:S01]  /*15c0*/  IMAD.MOV.U32 R15, RZ, RZ, 0x1 ;  /* 0x00000001ff0f7424 */ /* 0x000fe200078e00ff */
[----:B------:R-:W-:Y:S01]  /*15d0*/  USHF.L.U32 UR22, UR45, 0x6, URZ ;  /* 0x000000062d167899 */ /* 0x000fe200080006ff */
[----:B------:R-:W-:Y:S01]  /*15e0*/  ISETP.EQ.OR P4, PT, R2, RZ, P5 ;  /* 0x000000ff0200720c */ /* 0x000fe20002f82670 */
[----:B------:R-:W-:Y:S01]  /*15f0*/  UISETP.NE.AND UP1, UPT, UR10, URZ, UPT ;  /* 0x000000ff0a00728c */ /* 0x000fe2000bf25270 */
[----:B------:R-:W-:Y:S01]  /*1600*/  PLOP3.LUT P1, PT, P1, PT, PT, 0x8, 0x80 ;  /* 0x000000000080781c */ /* 0x000fe20000f2e170 */
[----:B------:R-:W-:Y:S01]  /*1610*/  IMAD.MOV.U32 R14, RZ, RZ, RZ ;  /* 0x000000ffff0e7224 */ /* 0x000fe200078e00ff */
[----:B------:R-:W4:Y:S01]  /*1620*/  LDC R0, c[0x0][0x374] ;  /* 0x0000dd00ff007b82 */ /* 0x000f220000000800 */
[----:B------:R-:W-:Y:S01]  /*1630*/  CS2R R12, SRZ ;  /* 0x00000000000c7805 */ /* 0x000fe2000001ff00 */
[----:B------:R-:W-:Y:S01]  /*1640*/  IMAD.MOV.U32 R11, RZ, RZ, 0x1 ;  /* 0x00000001ff0b7424 */ /* 0x000fe200078e00ff */
[----:B------:R-:W2:Y:S01]  /*1650*/  LDCU.64 UR38, c[0x0][0x348] ;  /* 0x00006900ff2677ac */ /* 0x000ea20008000a00 */
[----:B------:R-:W-:-:S02]  /*1660*/  ULOP3.LUT UR22, UR22, 0x40, URZ, 0xe2, !UPT ;  /* 0x0000004016167892 */ /* 0x000fc4000f8ee2ff */
[----:B-1----:R-:W-:Y:S02]  /*1670*/  UIADD3 UR6, UPT, UPT, UR30, 0x7f, URZ ;  /* 0x0000007f1e067890 */ /* 0x002fe4000fffe0ff */
[----:B------:R-:W-:Y:S02]  /*1680*/  USEL UR14, UR21, 0x2, UP1 ;  /* 0x00000002150e7887 */ /* 0x000fe40008800000 */
[----:B------:R-:W-:Y:S01]  /*1690*/  USHF.R.S32.HI UR37, URZ, 0x1f, UR6 ;  /* 0x0000001fff257899 */ /* 0x000fe20008011406 */
[----:B------:R-:W-:-:S03]  /*16a0*/  UMOV UR15, URZ ;  /* 0x000000ff000f7c82 */ /* 0x000fc60008000000 */
[----:B------:R-:W-:Y:S02]  /*16b0*/  ULEA.HI UR37, UR37, UR6, URZ, 0x7 ;  /* 0x0000000625257291 */ /* 0x000fe4000f8f38ff */
[----:B------:R-:W-:Y:S02]  /*16c0*/  UIADD3 UR6, UPT, UPT, UR30, -0x1, URZ ;  /* 0xffffffff1e067890 */ /* 0x000fe4000fffe0ff */
[----:B------:R-:W-:Y:S02]  /*16d0*/  USHF.R.S32.HI UR37, URZ, 0x7, UR37 ;  /* 0x00000007ff257899 */ /* 0x000fe40008011425 */
[----:B------:R-:W-:Y:S02]  /*16e0*/  UISETP.GE.U32.AND UP2, UPT, UR6, -0xff, UPT ;  /* 0xffffff010600788c */ /* 0x000fe4000bf46070 */
[----:B------:R-:W-:Y:S02]  /*16f0*/  UISETP.LT.U32.AND UP0, UPT, UR37, 0x5, UPT ;  /* 0x000000052500788c */ /* 0x000fe4000bf01070 */
[----:B------:R-:W-:-:S02]  /*1700*/  UIADD3 UR30, UPT, UPT, UR30, 0xfe, URZ ;  /* 0x000000fe1e1e7890 */ /* 0x000fc4000fffe0ff */
[----:B------:R-:W-:-:S04]  /*1710*/  USEL UR31, UR37, 0x5, UP0 ;  /* 0x00000005251f7887 */ /* 0x000fc80008000000 */
[----:B------:R-:W-:Y:S02]  /*1720*/  UIADD3 UR7, UPT, UPT, UR31, -0x1, URZ ;  /* 0xffffffff1f077890 */ /* 0x000fe4000fffe0ff */
[----:B------:R-:W-:Y:S02]  /*1730*/  @UP2 UIADD3 UR7, UPT, UPT, UR31, URZ, URZ ;  /* 0x000000ff1f072290 */ /* 0x000fe4000fffe0ff */
[----:B------:R-:W-:Y:S02]  /*1740*/  UIADD3 UR23, UPT, UPT, UR37, -UR31, URZ ;  /* 0x8000001f25177290 */ /* 0x000fe4000fffe0ff */
[----:B--2---:R-:W-:-:S12]  /*1750*/  UIADD3 UR7, UPT, UPT, UR7, 0x1, URZ ;  /* 0x0000000107077890 */ /* 0x004fd8000fffe0ff */
.L_x_46:
[----:B------:R-:W-:Y:S01]  /*1760*/  UISETP.NE.AND UP0, UPT, UR45, URZ, UPT ;  /* 0x000000ff2d00728c */ /* 0x000fe2000bf05270 */
[----:B------:R-:W1:Y:S08]  /*1770*/  S2UR UR45, SR_CgaCtaId ;  /* 0x00000000002d79c3 */ /* 0x000e700000008800 */
[----:B------:R-:W-:Y:S05]  /*1780*/  BRA.U UP0, `(.L_x_23) ;  /* 0x0000000100347547 */ /* 0x000fea000b800000 */
[----:B------:R-:W2:Y:S01]  /*1790*/  S2R R2, SR_CgaCtaId ;  /* 0x0000000000027919 */ /* 0x000ea20000008800 */
[----:B------:R-:W-:-:S04]  /*17a0*/  MOV R3, 0x400 ;  /* 0x0000040000037802 */ /* 0x000fc80000000f00 */
[----:B--2---:R-:W-:Y:S02]  /*17b0*/  LEA R2, R2, R3, 0x18 ;  /* 0x0000000302027211 */ /* 0x004fe400078ec0ff */
[----:B------:R-:W-:-:S03]  /*17c0*/  SHF.L.U32 R3, R11, 0x1f, RZ ;  /* 0x0000001f0b037819 */ /* 0x000fc600000006ff */
[----:B------:R-:W-:-:S04]  /*17d0*/  IMAD R2, R12, 0x8, R2 ;  /* 0x000000080c027824 */ /* 0x000fc800078e0202 */
[----:B------:R-:W2:Y:S02]  /*17e0*/  SYNCS.PHASECHK.TRANS64.TRYWAIT P0, [R2+URZ+0xf0], R3 ;  /* 0x0000f003020075a7 */ /* 0x000ea400080011ff */
[----:B--2---:R-:W-:Y:S05]  /*17f0*/  @!P0 BRA `(.L_x_24) ;  /* 0x0000007c00008947 */ /* 0x004fea0003800000 */
.L_x_141:
[----:B------:R-:W-:Y:S01]  /*1800*/  VIADD R12, R12, 0x1 ;  /* 0x000000010c0c7836 */ /* 0x000fe20000000000 */
[----:B------:R2:W-:Y:S04]  /*1810*/  SYNCS.ARRIVE.TRANS64.A1T0 RZ, [R2+URZ+0xe0], RZ ;  /* 0x0000e0ff02ff79a7 */ /* 0x0005e800081000ff */
[----:B------:R-:W-:-:S04]  /*1820*/  ISETP.NE.AND P0, PT, R12, 0x2, PT ;  /* 0x000000020c00780c */ /* 0x000fc80003f05270 */
[----:B------:R-:W-:Y:S02]  /*1830*/  SEL R12, R12, RZ, P0 ;  /* 0x000000ff0c0c7207 */ /* 0x000fe40000000000 */
[----:B--2---:R-:W-:-:S04]  /*1840*/  SEL R2, RZ, 0x1, P0 ;  /* 0x00000001ff027807 */ /* 0x004fc80000000000 */
[----:B------:R-:W-:-:S07]  /*1850*/  LOP3.LUT R11, R11, R2, RZ, 0x3c, !PT ;  /* 0x000000020b0b7212 */ /* 0x000fce00078e3cff */
.L_x_23:
[----:B------:R-:W-:Y:S01]  /*1860*/  UMOV UR6, 0x400 ;  /* 0x0000040000067882 */ /* 0x000fe20000000000 */
[----:B------:R-:W-:Y:S01]  /*1870*/  SHF.L.U32 R2, R15, 0x1f, RZ ;  /* 0x0000001f0f027819 */ /* 0x000fe200000006ff */
[----:B-1----:R-:W-:Y:S02]  /*1880*/  ULEA UR6, UR45, UR6, 0x18 ;  /* 0x000000062d067291 */ /* 0x002fe4000f8ec0ff */
[----:B------:R-:W-:Y:S02]  /*1890*/  UISETP.GE.U32.AND UP0, UPT, UR30, 0xff, UPT ;  /* 0x000000ff1e00788c */ /* 0x000fe4000bf06070 */
[----:B------:R-:W-:Y:S02]  /*18a0*/  ULEA UR8, UR15, UR6, 0x3 ;  /* 0x000000060f087291 */ /* 0x000fe4000f8e18ff */
[----:B------:R-:W-:Y:S02]  /*18b0*/  USHF.L.U32 UR35, UR11, 0x7, URZ ;  /* 0x000000070b237899 */ /* 0x000fe400080006ff */
[----:B------:R-:W-:Y:S01]  /*18c0*/  ULEA UR43, UR27, UR22, 0x7 ;  /* 0x000000161b2b7291 */ /* 0x000fe2000f8e38ff */
[----:B------:R-:W-:-:S04]  /*18d0*/  UMOV UR20, URZ ;  /* 0x000000ff00147c82 */ /* 0x000fc80008000000 */
[----:B------:R1:W2:Y:S01]  /*18e0*/  SYNCS.PHASECHK.TRANS64.TRYWAIT P2, [UR8+0x28], R2 ;  /* 0x00002802ff0075a7 */ /* 0x0002a20008041108 */
[----:B------:R-:W-:Y:S06]  /*18f0*/  BRA.U !UP0, `(.L_x_25) ;  /* 0x0000000508107547 */ /* 0x000fec000b800000 */
[----:B------:R-:W-:Y:S01]  /*1900*/  UMOV UR16, UR15 ;  /* 0x0000000f00107c82 */ /* 0x000fe20008000000 */
[----:B------:R-:W-:-:S05]  /*1910*/  UMOV UR28, URZ ;  /* 0x000000ff001c7c82 */ /* 0x000fca0008000000 */
.L_x_33:
[----:B------:R-:W-:Y:S01]  /*1920*/  ULEA UR41, UR16, UR6, 0x3 ;  /* 0x0000000610297291 */ /* 0x000fe2000f8e18ff */
[----:B--2---:R-:W-:Y:S01]  /*1930*/  @!P5 MOV R3, 0x8400 ;  /* 0x000084000003d802 */ /* 0x004fe20000000f00 */
[----:B--2---:R-:W-:Y:S10]  /*1940*/  @P2 BRA `(.L_x_26) ;  /* 0x00000000000c2947 */ /* 0x004ff40003800000 */
[----:B------:R-:W-:-:S04]  /*1950*/  SHF.L.U32 R4, R15, 0x1f, RZ ;  /* 0x0000001f0f047819 */ /* 0x000fc800000006ff */
[----:B------:R-:W2:Y:S02]  /*1960*/  SYNCS.PHASECHK.TRANS64.TRYWAIT P0, [UR41+0x28], R4 ;  /* 0x00002804ff0075a7 */ /* 0x000ea40008001129 */
[----:B--2---:R-:W-:Y:S05]  /*1970*/  @!P0 BRA `(.L_x_27) ;  /* 0x0000007800b48947 */ /* 0x004fea0003800000 */
.L_x_26:
[----:B------:R2:W-:Y:S01]  /*1980*/  @!P5 SYNCS.ARRIVE.TRANS64 RZ, [UR41], R3 ;  /* 0x00000003ffffd9a7 */ /* 0x0005e20008000029 */
[----:B------:R-:W-:-:S04]  /*1990*/  ULOP3.LUT UR8, UR14, 0x2, URZ, 0xfc, !UPT ;  /* 0x000000020e087892 */ /* 0x000fc8000f8efcff */
[----:B------:R-:W-:-:S09]  /*19a0*/  UISETP.NE.AND UP0, UPT, UR8, 0x2, UPT ;  /* 0x000000020800788c */ /* 0x000fd2000bf05270 */
[----:B------:R-:W-:Y:S05]  /*19b0*/  BRA.U UP0, `(.L_x_28) ;  /* 0x0000000100047547 */ /* 0x000fea000b800000 */
[----:B------:R-:W-:Y:S05]  /*19c0*/  BPT.TRAP 0x1 ;  /* 0x000000040000795c */ /* 0x000fea0000300000 */
.L_x_28:
[----:B------:R-:W-:Y:S04]  /*19d0*/  BSSY.RECONVERGENT B0, `(.L_x_29) ;  /* 0x0000003000007945 */ /* 0x000fe80003800200 */
[----:B------:R-:W-:Y:S05]  /*19e0*/  @P4 BRA `(.L_x_30) ;  /* 0x0000000000044947 */ /* 0x000fea0003800000 */
[----:B------:R-:W-:Y:S05]  /*19f0*/  BPT.TRAP 0x1 ;  /* 0x000000040000795c */ /* 0x000fea0000300000 */
.L_x_30:
[----:B------:R-:W-:Y:S05]  /*1a00*/  BSYNC.RECONVERGENT B0 ;  /* 0x0000000000007941 */ /* 0x000fea0003800200 */
.L_x_29:
[----:B------:R-:W-:Y:S01]  /*1a10*/  UIADD3 UR15, UPT, UPT, UR16, 0x1, URZ ;  /* 0x00000001100f7890 */ /* 0x000fe2000fffe0ff */
[----:B------:R-:W-:Y:S01]  /*1a20*/  BSSY.RECONVERGENT B0, `(.L_x_31) ;  /* 0x000002c000007945 */ /* 0x000fe20003800200 */
[----:B------:R-:W-:Y:S02]  /*1a30*/  ELECT P0, URZ, PT ;  /* 0x0000000000ff782f */ /* 0x000fe40003800000 */
[----:B------:R-:W-:-:S04]  /*1a40*/  UISETP.NE.AND UP0, UPT, UR15, 0x5, UPT ;  /* 0x000000050f00788c */ /* 0x000fc8000bf05270 */
[----:B------:R-:W-:Y:S02]  /*1a50*/  USEL UR9, URZ, 0x1, UP0 ;  /* 0x00000001ff097887 */ /* 0x000fe40008000000 */
[----:B------:R-:W-:-:S04]  /*1a60*/  USEL UR15, UR15, URZ, UP0 ;  /* 0x000000ff0f0f7287 */ /* 0x000fc80008000000 */
[----:B------:R-:W-:Y:S01]  /*1a70*/  ULEA UR8, UR15, UR6, 0x3 ;  /* 0x000000060f087291 */ /* 0x000fe2000f8e18ff */
[----:B------:R-:W-:-:S04]  /*1a80*/  LOP3.LUT R15, R15, UR9, RZ, 0x3c, !PT ;  /* 0x000000090f0f7c12 */ /* 0x000fc8000f8e3cff */
[----:B-1----:R-:W-:-:S04]  /*1a90*/  SHF.L.U32 R2, R15, 0x1f, RZ ;  /* 0x0000001f0f027819 */ /* 0x002fc800000006ff */
[----:B------:R1:W1:Y:S01]  /*1aa0*/  SYNCS.PHASECHK.TRANS64.TRYWAIT P2, [UR8+0x28], R2 ;  /* 0x00002802ff0075a7 */ /* 0x0002620008041108 */
[----:B------:R-:W-:Y:S05]  /*1ab0*/  @!P0 BRA `(.L_x_32) ;  /* 0x0000000000888947 */ /* 0x000fea0003800000 */
[----:B------:R-:W-:Y:S02]  /*1ac0*/  USHF.L.U32 UR32, UR16, 0xe, URZ ;  /* 0x0000000e10207899 */ /* 0x000fe400080006ff */
[----:B------:R-:W-:Y:S02]  /*1ad0*/  USHF.L.U32 UR8, UR16, 0x9, URZ ;  /* 0x0000000910087899 */ /* 0x000fe400080006ff */
[----:B------:R-:W-:Y:S02]  /*1ae0*/  UIADD3 UR50, UP3, UPT, UR38, 0x80, URZ ;  /* 0x0000008026327890 */ /* 0x000fe4000ff7e0ff */
[----:B------:R-:W-:Y:S02]  /*1af0*/  ULOP3.LUT UR40, UR5, UR32, URZ, 0xfc, !UPT ;  /* 0x0000002005287292 */ /* 0x000fe4000f8efcff */
[----:B------:R-:W-:Y:S02]  /*1b00*/  UIADD3 UR48, UP2, UPT, UR38, 0x180, URZ ;  /* 0x0000018026307890 */ /* 0x000fe4000ff5e0ff */
[----:B------:R-:W-:-:S02]  /*1b10*/  UIADD3 UR46, UP1, UPT, UR38, 0x280, URZ ;  /* 0x00000280262e7890 */ /* 0x000fc4000ff3e0ff */
[----:B------:R-:W-:Y:S02]  /*1b20*/  ULOP3.LUT UR24, UR4, UR8, URZ, 0xfc, !UPT ;  /* 0x0000000804187292 */ /* 0x000fe4000f8efcff */
[----:B------:R-:W-:Y:S02]  /*1b30*/  UIADD3 UR20, UP0, UPT, UR38, 0x380, URZ ;  /* 0x0000038026147890 */ /* 0x000fe4000ff1e0ff */
[----:B------:R-:W-:Y:S02]  /*1b40*/  USHF.L.U32 UR42, UR28, 0x7, URZ ;  /* 0x000000071c2a7899 */ /* 0x000fe400080006ff */
[----:B------:R-:W-:Y:S02]  /*1b50*/  UIADD3.X UR51, UPT, UPT, URZ, UR39, URZ, UP3, !UPT ;  /* 0x00000027ff337290 */ /* 0x000fe40009ffe4ff */
[----:B------:R-:W-:Y:S02]  /*1b60*/  UIADD3 UR40, UPT, UPT, UR6, 0x8400, UR40 ;  /* 0x0000840006287890 */ /* 0x000fe4000fffe028 */
[----:B------:R-:W-:-:S02]  /*1b70*/  UIADD3.X UR49, UPT, UPT, URZ, UR39, URZ, UP2, !UPT ;  /* 0x00000027ff317290 */ /* 0x000fc400097fe4ff */
[----:B------:R-:W-:Y:S02]  /*1b80*/  UIADD3 UR32, UPT, UPT, UR6, 0x1c400, UR32 ;  /* 0x0001c40006207890 */ /* 0x000fe4000fffe020 */
[----:B------:R-:W-:Y:S02]  /*1b90*/  UIADD3.X UR47, UPT, UPT, URZ, UR39, URZ, UP1, !UPT ;  /* 0x00000027ff2f7290 */ /* 0x000fe40008ffe4ff */
[----:B------:R-:W-:Y:S02]  /*1ba0*/  UIADD3 UR24, UPT, UPT, UR6, 0x30400, UR24 ;  /* 0x0003040006187890 */ /* 0x000fe4000fffe018 */
[----:B------:R-:W-:Y:S02]  /*1bb0*/  UIADD3.X UR21, UPT, UPT, URZ, UR39, URZ, UP0, !UPT ;  /* 0x00000027ff157290 */ /* 0x000fe400087fe4ff */
[----:B------:R-:W-:Y:S01]  /*1bc0*/  UIADD3 UR8, UPT, UPT, UR6, 0x30e00, UR8 ;  /* 0x00030e0006087890 */ /* 0x000fe2000fffe008 */
[----:B------:R-:W-:Y:S01]  /*1bd0*/  UMOV UR17, 0x30000 ;  /* 0x0003000000117882 */ /* 0x000fe20000000000 */
[----:B------:R-:W-:Y:S01]  /*1be0*/  UMOV UR18, 0x0 ;  /* 0x0000000000127882 */ /* 0x000fe20000000000 */
[----:B------:R-:W-:Y:S01]  /*1bf0*/  UMOV UR19, 0x10000000 ;  /* 0x1000000000137882 */ /* 0x000fe20000000000 */
[----:B------:R-:W-:Y:S01]  /*1c00*/  UMOV UR33, UR41 ;  /* 0x0000002900217c82 */ /* 0x000fe20008000000 */
[----:B------:R-:W-:Y:S01]  /*1c10*/  UMOV UR36, UR44 ;  /* 0x0000002c00247c82 */ /* 0x000fe20008000000 */
[----:B------:R-:W-:Y:S01]  /*1c20*/  UMOV UR34, UR42 ;  /* 0x0000002a00227c82 */ /* 0x000fe20008000000 */
[----:B------:R-:W-:Y:S01]  /*1c30*/  UMOV UR25, UR41 ;  /* 0x0000002900197c82 */ /* 0x000fe20008000000 */
[----:B------:R-:W-:Y:S01]  /*1c40*/  UMOV UR29, UR44 ;  /* 0x0000002c001d7c82 */ /* 0x000fe20008000000 */
[----:B------:R1:W-:Y:S01]  /*1c50*/  UTMALDG.3D.MULTICAST [UR40], [UR50], UR17, desc[UR18] ;  /* 0x00001228320073b4 */ /* 0x0003e20008011811 */
[----:B------:R-:W-:Y:S01]  /*1c60*/  UMOV UR10, URZ ;  /* 0x000000ff000a7c82 */ /* 0x000fe20008000000 */
[----:B------:R-:W-:Y:S01]  /*1c70*/  UMOV UR9, UR41 ;  /* 0x0000002900097c82 */ /* 0x000fe20008000000 */
[----:B------:R-:W-:Y:S01]  /*1c80*/  UMOV UR12, UR28 ;  /* 0x0000001c000c7c82 */ /* 0x000fe20008000000 */
[----:B------:R-:W-:Y:S01]  /*1c90*/  UMOV UR13, UR44 ;  /* 0x0000002c000d7c82 */ /* 0x000fe20008000000 */
[----:B------:R1:W-:Y:S01]  /*1ca0*/  UTMALDG.3D [UR32], [UR48], desc[UR18] ;  /* 0x00001220300075b4 */ /* 0x0003e20008011000 */
[----:B------:R1:W-:Y:S01]  /*1cb0*/  UTMALDG.4D.MULTICAST [UR24], [UR46], UR17, desc[UR18] ;  /* 0x000012182e0073b4 */ /* 0x0003e20008019811 */
[----:B------:R1:W-:Y:S01]  /*1cc0*/  UTMALDG.4D [UR8], [UR20], desc[UR18] ;  /* 0x00001208140075b4 */ /* 0x0003e20008019000 */
[----:B------:R-:W-:Y:S01]  /*1cd0*/  NOP ;  /* 0x0000000000007918 */ /* 0x000fe20000000000 */
.L_x_32:
[----:B-1----:R-:W-:Y:S05]  /*1ce0*/  BSYNC.RECONVERGENT B0 ;  /* 0x0000000000007941 */ /* 0x002fea0003800200 */
.L_x_31:
[----:B------:R-:W-:Y:S01]  /*1cf0*/  UIADD3 UR28, UPT, UPT, UR28, 0x1, URZ ;  /* 0x000000011c1c7890 */ /* 0x000fe2000fffe0ff */
[----:B------:R-:W-:Y:S01]  /*1d00*/  UMOV UR16, UR15 ;  /* 0x0000000f00107c82 */ /* 0x000fe20008000000 */
[----:B------:R-:W-:Y:S02]  /*1d10*/  UMOV UR20, UR7 ;  /* 0x0000000700147c82 */ /* 0x000fe40008000000 */
[----:B------:R-:W-:-:S09]  /*1d20*/  UISETP.NE.AND UP0, UPT, UR28, UR7, UPT ;  /* 0x000000071c00728c */ /* 0x000fd2000bf05270 */
[----:B------:R-:W-:Y:S05]  /*1d30*/  BRA.U UP0, `(.L_x_33) ;  /* 0xfffffff900f87547 */ /* 0x000fea000b83ffff */
.L_x_25:
[----:B------:R-:W-:Y:S01]  /*1d40*/  ULEA UR8, UR15, UR6, 0x3 ;  /* 0x000000060f087291 */ /* 0x000fe2000f8e18ff */
[----:B-1----:R-:W-:Y:S01]  /*1d50*/  SHF.L.U32 R2, R15, 0x1f, RZ ;  /* 0x0000001f0f027819 */ /* 0x002fe200000006ff */
[----:B------:R-:W-:Y:S01]  /*1d60*/  @!P1 SYNCS.ARRIVE.TRANS64.A1T0 RZ, [UR6+0x98], RZ ;  /* 0x000098ffffff99a7 */ /* 0x000fe20008100006 */
[----:B------:R-:W-:-:S06]  /*1d70*/  UISETP.GT.AND UP0, UPT, UR37, UR31, UPT ;  /* 0x0000001f2500728c */ /* 0x000fcc000bf04270 */
[----:B------:R1:W1:Y:S03]  /*1d80*/  SYNCS.PHASECHK.TRANS64.TRYWAIT P1, [UR8+0x28], R2 ;  /* 0x00002802ff0075a7 */ /* 0x0002660008021108 */
[----:B------:R-:W-:Y:S05]  /*1d90*/  BRA.U !UP0, `(.L_x_34) ;  /* 0x0000000508147547 */ /* 0x000fea000b800000 */
[----:B------:R-:W-:Y:S01]  /*1da0*/  UIADD3 UR25, UPT, UPT, UR23, UR20, URZ ;  /* 0x0000001417197290 */ /* 0x000fe2000fffe0ff */
[----:B------:R-:W-:-:S11]  /*1db0*/  UMOV UR28, UR15 ;  /* 0x0000000f001c7c82 */ /* 0x000fd60008000000 */
.L_x_42:
[----:B------:R-:W-:Y:S01]  /*1dc0*/  ULEA UR41, UR28, UR6, 0x3 ;  /* 0x000000061c297291 */ /* 0x000fe2000f8e18ff */
[----:B--2---:R-:W-:Y:S01]  /*1dd0*/  @!P5 MOV R3, 0x8400 ;  /* 0x000084000003d802 */ /* 0x004fe20000000f00 */
[----:B-1----:R-:W-:Y:S10]  /*1de0*/  @P1 BRA `(.L_x_35) ;  /* 0x00000000000c1947 */ /* 0x002ff40003800000 */
[----:B------:R-:W-:-:S04]  /*1df0*/  SHF.L.U32 R4, R15, 0x1f, RZ ;  /* 0x0000001f0f047819 */ /* 0x000fc800000006ff */
[----:B------:R-:W1:Y:S02]  /*1e00*/  SYNCS.PHASECHK.TRANS64.TRYWAIT P0, [UR41+0x28], R4 ;  /* 0x00002804ff0075a7 */ /* 0x000e640008001129 */
[----:B-1----:R-:W-:Y:S05]  /*1e10*/  @!P0 BRA `(.L_x_36) ;  /* 0x0000007400a48947 */ /* 0x002fea0003800000 */
.L_x_35:
[----:B------:R2:W-:Y:S01]  /*1e20*/  @!P5 SYNCS.ARRIVE.TRANS64 RZ, [UR41], R3 ;  /* 0x00000003ffffd9a7 */ /* 0x0005e20008000029 */
[----:B------:R-:W-:-:S04]  /*1e30*/  ULOP3.LUT UR8, UR14, 0x2, URZ, 0xfc, !UPT ;  /* 0x000000020e087892 */ /* 0x000fc8000f8efcff */
[----:B------:R-:W-:-:S09]  /*1e40*/  UISETP.NE.AND UP0, UPT, UR8, 0x2, UPT ;  /* 0x000000020800788c */ /* 0x000fd2000bf05270 */
[----:B------:R-:W-:Y:S05]  /*1e50*/  BRA.U UP0, `(.L_x_37) ;  /* 0x0000000100047547 */ /* 0x000fea000b800000 */
[----:B------:R-:W-:Y:S05]  /*1e60*/  BPT.TRAP 0x1 ;  /* 0x000000040000795c */ /* 0x000fea0000300000 */
.L_x_37:
[----:B------:R-:W-:Y:S04]  /*1e70*/  BSSY.RECONVERGENT B0, `(.L_x_38) ;  /* 0x0000003000007945 */ /* 0x000fe80003800200 */
[----:B------:R-:W-:Y:S05]  /*1e80*/  @P4 BRA `(.L_x_39) ;  /* 0x0000000000044947 */ /* 0x000fea0003800000 */
[----:B------:R-:W-:Y:S05]  /*1e90*/  BPT.TRAP 0x1 ;  /* 0x000000040000795c */ /* 0x000fea0000300000 */
.L_x_39:
[----:B------:R-:W-:Y:S05]  /*1ea0*/  BSYNC.RECONVERGENT B0 ;  /* 0x0000000000007941 */ /* 0x000fea0003800200 */
.L_x_38:
        /* <DEDUP_REMOVED lines=26> */
[----:B------:R-:W-:Y:S02]  /*2050*/  UIADD3 UR8, UPT, UPT, UR6, 0x30e00, UR8 ;  /* 0x00030e0006087890 */ /* 0x000fe4000fffe008 */
[----:B------:R-:W-:Y:S01]  /*2060*/  UIADD3.X UR49, UPT, UPT, URZ, UR39, URZ, UP0, !UPT ;  /* 0x00000027ff317290 */ /* 0x000fe200087fe4ff */
        /* <DEDUP_REMOVED lines=19> */
.L_x_41:
[----:B-1----:R-:W-:Y:S05]  /*21a0*/  BSYNC.RECONVERGENT B0 ;  /* 0x0000000000007941 */ /* 0x002fea0003800200 */
.L_x_40:
[----:B------:R-:W-:Y:S01]  /*21b0*/  UIADD3 UR20, UPT, UPT, UR20, 0x1, URZ ;  /* 0x0000000114147890 */ /* 0x000fe2000fffe0ff */
[----:B------:R-:W-:-:S03]  /*21c0*/  UMOV UR28, UR15 ;  /* 0x0000000f001c7c82 */ /* 0x000fc60008000000 */
[----:B------:R-:W-:-:S09]  /*21d0*/  UISETP.NE.AND UP0, UPT, UR20, UR25, UPT ;  /* 0x000000191400728c */ /* 0x000fd2000bf05270 */
[----:B------:R-:W-:Y:S05]  /*21e0*/  BRA.U UP0, `(.L_x_42) ;  /* 0xfffffff900f47547 */ /* 0x000fea000b83ffff */
.L_x_34:
[C---:B-1----:R-:W-:Y:S01]  /*21f0*/  LEA R2, R14.reuse, UR6, 0x3 ;  /* 0x000000060e027c11 */ /* 0x042fe2000f8e18ff */
[----:B------:R-:W-:Y:S01]  /*2200*/  NOP ;  /* 0x0000000000007918 */ /* 0x000fe20000000000 */
[----:B--2---:R-:W-:Y:S02]  /*2210*/  SHF.L.U32 R3, R13, 0x1f, RZ ;  /* 0x0000001f0d037819 */ /* 0x004fe400000006ff */
[----:B------:R-:W-:Y:S02]  /*2220*/  LEA R4, R14, UR6, 0x4 ;  /* 0x000000060e047c11 */ /* 0x000fe4000f8e20ff */
[----:B------:R-:W1:Y:S02]  /*2230*/  SYNCS.PHASECHK.TRANS64.TRYWAIT P0, [R2+URZ+0xa0], R3 ;  /* 0x0000a003020075a7 */ /* 0x000e6400080011ff */
[----:B-1----:R-:W-:Y:S05]  /*2240*/  @!P0 BRA `(.L_x_43) ;  /* 0x0000007000b08947 */ /* 0x002fea0003800000 */
.L_x_144:
[----:B------:R-:W2:Y:S01]  /*2250*/  LDS.128 R4, [R4+0x110] ;  /* 0x0001100004047984 */ /* 0x000ea20000000c00 */
[----:B------:R-:W-:Y:S01]  /*2260*/  ISETP.GE.AND P0, PT, R40, 0x1, PT ;  /* 0x000000012800780c */ /* 0x000fe20003f06270 */
[----:B-1----:R-:W-:Y:S01]  /*2270*/  VIADD R2, R2, 0xb0 ;  /* 0x000000b002027836 */ /* 0x002fe20000000000 */
[----:B------:R-:W-:Y:S01]  /*2280*/  @!PT LDS RZ, [RZ] ;  /* 0x00000000fffff984 */ /* 0x000fe20000000800 */
[----:B------:R-:W-:Y:S01]  /*2290*/  @!PT LDS RZ, [RZ] ;  /* 0x00000000fffff984 */ /* 0x000fe20000000800 */
[----:B------:R-:W-:Y:S01]  /*22a0*/  @!PT LDS RZ, [RZ] ;  /* 0x00000000fffff984 */ /* 0x000fe20000000800 */
[----:B------:R-:W-:Y:S01]  /*22b0*/  @!PT LDS RZ, [RZ] ;  /* 0x00000000fffff984 */ /* 0x000fe20000000800 */
[----:B------:R1:W-:Y:S06]  /*22c0*/  MEMBAR.ALL.CTA ;  /* 0x0000000000007992 */ /* 0x0003ec0000008000 */
[----:B-1----:R-:W1:Y:S01]  /*22d0*/  FENCE.VIEW.ASYNC.S ;  /* 0x00000000000073c6 */ /* 0x002e620000000000 */
[----:B------:R-:W-:-:S04]  /*22e0*/  PRMT R2, RZ, 0x654, R2 ;  /* 0x00000654ff027816 */ /* 0x000fc80000000002 */
[----:B-1----:R1:W-:Y:S01]  /*22f0*/  SYNCS.ARRIVE.TRANS64.RED.A1T0 RZ, [R2+URZ], RZ ;  /* 0x000000ff02ff79a7 */ /* 0x0023e200081004ff */
[----:B--2---:R-:W-:-:S13]  /*2300*/  LOP3.LUT P2, RZ, R6, 0x1, RZ, 0xc0, !PT ;  /* 0x0000000106ff7812 */ /* 0x004fda000784c0ff */
[----:B------:R-:W-:Y:S01]  /*2310*/  @P2 SHF.R.U32.HI R3, RZ, 0x10, R5 ;  /* 0x00000010ff032819 */ /* 0x000fe20000011605 */
[----:B------:R-:W-:Y:S01]  /*2320*/  VOTEU.ANY UP0, P2 ;  /* 0x0000000000ff7886 */ /* 0x000fe20001000100 */
[----:B------:R-:W-:Y:S02]  /*2330*/  @P2 MOV R10, R4 ;  /* 0x00000004000a2202 */ /* 0x000fe40000000f00 */
[----:B------:R-:W-:Y:S02]  /*2340*/  @P2 R2UR.BROADCAST UR8, R3 ;  /* 0x00000000030822ca */ /* 0x000fe400008e0000 */
[----:B------:R-:W-:-:S11]  /*2350*/  @P2 LOP3.LUT R9, R5, 0xffff, RZ, 0xc0, !PT ;  /* 0x0000ffff05092812 */ /* 0x000fd600078ec0ff */
[----:B------:R-:W-:Y:S01]  /*2360*/  @UP0 UMOV UR44, UR8 ;  /* 0x00000008002c0c82 */ /* 0x000fe20008000000 */
[----:B-1----:R-:W-:Y:S05]  /*2370*/  @!P0 BRA `(.L_x_44) ;  /* 0x0000000000b88947 */ /* 0x002fea0003800000 */
[----:B------:R-:W4:Y:S01]  /*2380*/  LDC.64 R4, c[0x0][0xf18] ;  /* 0x0003c600ff047b82 */ /* 0x000f220000000a00 */
[----:B------:R-:W-:-:S07]  /*2390*/  ISETP.NE.AND P3, PT, R40, 0x1, PT ;  /* 0x000000012800780c */ /* 0x000fce0003f65270 */
[----:B------:R-:W3:Y:S08]  /*23a0*/  LDC.64 R6, c[0x0][0xf10] ;  /* 0x0003c400ff067b82 */ /* 0x000ef00000000a00 */
[----:B------:R-:W1:Y:S08]  /*23b0*/  LDC R16, c[0x0][0xf20] ;  /* 0x0003c800ff107b82 */ /* 0x000e700000000800 */
[----:B------:R-:W2:Y:S01]  /*23c0*/  LDC R17, c[0x0][0xf0c] ;  /* 0x0003c300ff117b82 */ /* 0x000ea20000000800 */
[----:B----4-:R-:W-:Y:S01]  /*23d0*/  IMAD.HI.U32 R19, R0, R5, RZ ;  /* 0x0000000500137227 */ /* 0x010fe200078e00ff */
[----:B------:R-:W-:-:S03]  /*23e0*/  ISETP.NE.AND P0, PT, R4, 0x1, PT ;  /* 0x000000010400780c */ /* 0x000fc60003f05270 */
[----:B------:R-:W-:-:S03]  /*23f0*/  IMAD.HI.U32 R5, R9, R5, RZ ;  /* 0x0000000509057227 */ /* 0x000fc600078e00ff */
[----:B------:R-:W4:Y:S01]  /*2400*/  LDC.64 R2, c[0x0][0xf28] ;  /* 0x0003ca00ff027b82 */ /* 0x000f220000000a00 */
[----:B---3--:R-:W-:-:S04]  /*2410*/  IMAD.HI.U32 R20, R8, R6, RZ ;  /* 0x0000000608147227 */ /* 0x008fc800078e00ff */
[----:B------:R-:W-:Y:S01]  /*2420*/  IMAD.HI.U32 R21, R10, R6, RZ ;  /* 0x000000060a157227 */ /* 0x000fe200078e00ff */
[----:B------:R-:W-:Y:S02]  /*2430*/  SHF.R.U32.HI R20, RZ, R7, R20 ;  /* 0x00000007ff147219 */ /* 0x000fe40000011614 */
[-C--:B-1----:R-:W-:Y:S02]  /*2440*/  SHF.R.U32.HI R19, RZ, R16.reuse, R19 ;  /* 0x00000010ff137219 */ /* 0x082fe40000011613 */
[----:B------:R-:W-:Y:S02]  /*2450*/  SHF.R.U32.HI R5, RZ, R16, R5 ;  /* 0x00000010ff057219 */ /* 0x000fe40000011605 */
[----:B------:R-:W-:Y:S02]  /*2460*/  SEL R19, R0, R19, !P0 ;  /* 0x0000001300137207 */ /* 0x000fe40004000000 */
[----:B------:R-:W-:Y:S02]  /*2470*/  SHF.R.U32.HI R21, RZ, R7, R21 ;  /* 0x00000007ff157219 */ /* 0x000fe40000011615 */
[----:B--2---:R-:W-:-:S02]  /*2480*/  ISETP.NE.AND P1, PT, R17, 0x1, PT ;  /* 0x000000011100780c */ /* 0x004fc40003f25270 */
[----:B------:R-:W-:Y:S02]  /*2490*/  SEL R5, R9, R5, !P0 ;  /* 0x0000000509057207 */ /* 0x000fe40004000000 */
[----:B------:R-:W-:Y:S02]  /*24a0*/  SEL R20, R8, R20, !P1 ;  /* 0x0000001408147207 */ /* 0x000fe40004800000 */
[----:B------:R-:W-:Y:S01]  /*24b0*/  SEL R21, R10, R21, !P1 ;  /* 0x000000150a157207 */ /* 0x000fe20004800000 */
[----:B----4-:R-:W-:-:S04]  /*24c0*/  IMAD.HI.U32 R18, R19, R2, RZ ;  /* 0x0000000213127227 */ /* 0x010fc800078e00ff */
[----:B------:R-:W-:Y:S01]  /*24d0*/  IMAD.HI.U32 R6, R20, R2, RZ ;  /* 0x0000000214067227 */ /* 0x000fe200078e00ff */
[----:B------:R-:W-:-:S04]  /*24e0*/  @P3 SHF.R.U32.HI R19, RZ, R3, R18 ;  /* 0x00000003ff133219 */ /* 0x000fc80000011612 */
[----:B------:R-:W-:Y:S01]  /*24f0*/  @P3 SHF.R.U32.HI R20, RZ, R3, R6 ;  /* 0x00000003ff143219 */ /* 0x000fe20000011606 */
[----:B------:R-:W-:-:S04]  /*2500*/  IMAD R19, R40, R19, RZ ;  /* 0x0000001328137224 */ /* 0x000fc800078e02ff */
[----:B------:R-:W-:Y:S01]  /*2510*/  IMAD R6, R40, R20, RZ ;  /* 0x0000001428067224 */ /* 0x000fe200078e02ff */
[----:B------:R-:W-:-:S04]  /*2520*/  ISETP.GE.AND P0, PT, R5, R19, PT ;  /* 0x000000130500720c */ /* 0x000fc80003f06270 */
[----:B------:R-:W-:Y:S01]  /*2530*/  ISETP.GE.OR P0, PT, R21, R6, P0 ;  /* 0x000000061500720c */ /* 0x000fe20000706670 */
[----:B------:R-:W-:-:S05]  /*2540*/  IMAD.HI.U32 R6, R5, R2, RZ ;  /* 0x0000000205067227 */ /* 0x000fca00078e00ff */
[----:B------:R-:W-:-:S04]  /*2550*/  SHF.R.U32.HI R6, RZ, R3, R6 ;  /* 0x00000003ff067219 */ /* 0x000fc80000011606 */
[----:B------:R-:W-:-:S03]  /*2560*/  SEL R6, R5, R6, !P3 ;  /* 0x0000000605067207 */ /* 0x000fc60005800000 */
[----:B------:R-:W-:-:S04]  /*2570*/  @!P0 IMAD.HI.U32 R7, R21, R2, RZ ;  /* 0x0000000215078227 */ /* 0x000fc800078e00ff */
[----:B------:R-:W-:Y:S01]  /*2580*/  IMAD.MOV R2, RZ, RZ, -R6 ;  /* 0x000000ffff027224 */ /* 0x000fe200078e0a06 */
[----:B------:R-:W-:Y:S02]  /*2590*/  @!P0 SHF.R.U32.HI R3, RZ, R3, R7 ;  /* 0x00000003ff038219 */ /* 0x000fe40000011607 */
[----:B------:R-:W-:Y:S01]  /*25a0*/  IADD3 R7, PT, PT, -R5, RZ, RZ ;  /* 0x000000ff05077210 */ /* 0x000fe20007ffe1ff */
[----:B------:R-:W-:Y:S01]  /*25b0*/  IMAD R2, R40, R2, R5 ;  /* 0x0000000228027224 */ /* 0x000fe200078e0205 */
[----:B------:R-:W-:-:S03]  /*25c0*/  @!P0 SEL R3, R21, R3, !P3 ;  /* 0x0000000315038207 */ /* 0x000fc60005800000 */
[----:B------:R-:W-:Y:S02]  /*25d0*/  IMAD R7, R4, R7, R9 ;  /* 0x0000000704077224 */ /* 0x000fe400078e0209 */
[--C-:B------:R-:W-:Y:S02]  /*25e0*/  @!P0 IMAD.IADD R6, R6, 0x1, -R3.reuse ;  /* 0x0000000106068824 */ /* 0x100fe400078e0a03 */
[----:B------:R-:W-:Y:S01]  /*25f0*/  @!P0 IMAD R3, R2, R20, R3 ;  /* 0x0000001402038224 */ /* 0x000fe200078e0203 */
[----:B------:R-:W-:Y:S01]  /*2600*/  IADD3 R2, PT, PT, -R21, RZ, RZ ;  /* 0x000000ff15027210 */ /* 0x000fe20007ffe1ff */
[----:B------:R-:W-:Y:S02]  /*2610*/  @!P0 IMAD R5, R40, R6, R21 ;  /* 0x0000000628058224 */ /* 0x000fe400078e0215 */
[----:B------:R-:W-:Y:S02]  /*2620*/  @!P0 IMAD.MOV.U32 R21, RZ, RZ, R3 ;  /* 0x000000ffff158224 */ /* 0x000fe400078e0003 */
[----:B------:R-:W-:-:S02]  /*2630*/  IMAD R2, R17, R2, R10 ;  /* 0x0000000211027224 */ /* 0x000fc400078e020a */
[----:B------:R-:W-:Y:S02]  /*2640*/  IMAD R9, R5, R4, R7 ;  /* 0x0000000405097224 */ /* 0x000fe400078e0207 */
[----:B------:R-:W-:Y:S02]  /*2650*/  IMAD R10, R21, R17, R2 ;  /* 0x00000011150a7224 */ /* 0x000fe400078e0202 */
.L_x_44:
[----:B------:R-:W1:Y:S02]  /*2660*/  LDCU UR8, c[0x0][0xf30] ;  /* 0x0001e600ff0877ac */ /* 0x000e640008000800 */
[----:B-1----:R-:W-:-:S09]  /*2670*/  UISETP.NE.AND UP0, UPT, UR8, 0x1, UPT ;  /* 0x000000010800788c */ /* 0x002fd2000bf05270 */
[----:B------:R-:W-:Y:S05]  /*2680*/  BRA.U UP0, `(.L_x_45) ;  /* 0x0000000100407547 */ /* 0x000fea000b800000 */
[----:B------:R-:W1:Y:S08]  /*2690*/  LDC.64 R4, c[0x0][0xf10] ;  /* 0x0003c400ff047b82 */ /* 0x000e700000000a00 */
[----:B------:R-:W2:Y:S08]  /*26a0*/  LDC.64 R2, c[0x0][0xf18] ;  /* 0x0003c600ff027b82 */ /* 0x000eb00000000a00 */
[----:B------:R-:W3:Y:S08]  /*26b0*/  LDC R6, c[0x0][0xf20] ;  /* 0x0003c800ff067b82 */ /* 0x000ef00000000800 */
[----:B------:R-:W4:Y:S01]  /*26c0*/  LDC R7, c[0x0][0xf0c] ;  /* 0x0003c300ff077b82 */ /* 0x000f220000000800 */
[----:B-1----:R-:W-:-:S05]  /*26d0*/  IMAD.HI.U32 R4, R10, R4, RZ ;  /* 0x000000040a047227 */ /* 0x002fca00078e00ff */
[----:B------:R-:W-:Y:S01]  /*26e0*/  SHF.R.U32.HI R4, RZ, R5, R4 ;  /* 0x00000005ff047219 */ /* 0x000fe20000011604 */
[----:B--2---:R-:W-:Y:S01]  /*26f0*/  IMAD.HI.U32 R3, R9, R3, RZ ;  /* 0x0000000309037227 */ /* 0x004fe200078e00ff */
[----:B------:R-:W-:-:S04]  /*2700*/  ISETP.NE.AND P0, PT, R2, 0x1, PT ;  /* 0x000000010200780c */ /* 0x000fc80003f05270 */
[----:B---3--:R-:W-:-:S04]  /*2710*/  SHF.R.U32.HI R3, RZ, R6, R3 ;  /* 0x00000006ff037219 */ /* 0x008fc80000011603 */
[----:B------:R-:W-:Y:S02]  /*2720*/  SEL R3, R9, R3, !P0 ;  /* 0x0000000309037207 */ /* 0x000fe40004000000 */
[----:B----4-:R-:W-:-:S04]  /*2730*/  ISETP.NE.AND P1, PT, R7, 0x1, PT ;  /* 0x000000010700780c */ /* 0x010fc80003f25270 */
[----:B------:R-:W-:-:S05]  /*2740*/  SEL R4, R10, R4, !P1 ;  /* 0x000000040a047207 */ /* 0x000fca0004800000 */
[----:B------:R-:W-:Y:S02]  /*2750*/  IMAD.IADD R5, R3, 0x1, -R4 ;  /* 0x0000000103057824 */ /* 0x000fe400078e0a04 */
[----:B------:R-:W-:Y:S02]  /*2760*/  IMAD.IADD R3, R4, 0x1, -R3 ;  /* 0x0000000104037824 */ /* 0x000fe400078e0a03 */
[----:B------:R-:W-:Y:S02]  /*2770*/  IMAD R10, R5, R7, R10 ;  /* 0x00000007050a7224 */ /* 0x000fe400078e020a */
[----:B------:R-:W-:-:S07]  /*2780*/  IMAD R9, R3, R2, R9 ;  /* 0x0000000203097224 */ /* 0x000fce00078e0209 */
.L_x_45:
[----:B------:R-:W-:Y:S01]  /*2790*/  VIADD R14, R14, 0x1 ;  /* 0x000000010e0e7836 */ /* 0x000fe20000000000 */
[----:B------:R-:W-:Y:S01]  /*27a0*/  PLOP3.LUT P1, PT, PT, PT, PT, 0x80, 0x8 ;  /* 0x000000000008781c */ /* 0x000fe20003f2f070 */
[----:B------:R-:W-:Y:S02]  /*27b0*/  IMAD.IADD R2, R10, 0x1, R87 ;  /* 0x000000010a027824 */ /* 0x000fe400078e0257 */
[----:B------:R-:W-:Y:S01]  /*27c0*/  IMAD.IADD R3, R9, 0x1, R86 ;  /* 0x0000000109037824 */ /* 0x000fe200078e0256 */
[----:B------:R-:W-:Y:S02]  /*27d0*/  ISETP.NE.AND P0, PT, R14, 0x2, PT ;  /* 0x000000020e00780c */ /* 0x000fe40003f05270 */
[----:B------:R-:W-:Y:S02]  /*27e0*/  R2UR UR27, R2 ;  /* 0x00000000021b72ca */ /* 0x000fe400000e0000 */
[----:B------:R-:W-:Y:S02]  /*27f0*/  SEL R2, RZ, 0x1, P0 ;  /* 0x00000001ff027807 */ /* 0x000fe40000000000 */
[----:B------:R-:W-:-:S02]  /*2800*/  R2UR UR11, R3 ;  /* 0x00000000030b72ca */ /* 0x000fc400000e0000 */
[----:B------:R-:W-:Y:S02]  /*2810*/  LOP3.LUT R13, R13, R2, RZ, 0x3c, !PT ;  /* 0x000000020d0d7212 */ /* 0x000fe400078e3cff */
[----:B------:R-:W-:Y:S01]  /*2820*/  SEL R14, R14, RZ, P0 ;  /* 0x000000ff0e0e7207 */ /* 0x000fe20000000000 */
[----:B------:R-:W-:Y:S10]  /*2830*/  @P2 BRA `(.L_x_46) ;  /* 0xffffffec00c82947 */ /* 0x000ff4000383ffff */
[----:B------:R-:W-:Y:S01]  /*2840*/  UIADD3 UR6, UPT, UPT, UR6, 0x28, URZ ;  /* 0x0000002806067890 */ /* 0x000fe2000fffe0ff */
[----:B------:R-:W-:-:S03]  /*2850*/  SHF.L.U32 R2, R15, 0x1f, RZ ;  /* 0x0000001f0f027819 */ /* 0x000fc600000006ff */
[----:B------:R-:W-:-:S09]  /*2860*/  ULEA UR4, UR15, UR6, 0x3 ;  /* 0x000000060f047291 */ /* 0x000fd2000f8e18ff */
[----:B------:R-:W1:Y:S02]  /*2870*/  SYNCS.PHASECHK.TRANS64.TRYWAIT P0, [UR4], R2 ;  /* 0x00000002ff0075a7 */ /* 0x000e640008001104 */
[----:B-1----:R-:W-:Y:S05]  /*2880*/  @!P0 BRA `(.L_x_47) ;  /* 0x0000006c00348947 */ /* 0x002fea0003800000 */
.L_x_146:
[----:B------:R-:W-:-:S04]  /*2890*/  UIADD3 UR5, UPT, UPT, UR15, 0x1, URZ ;  /* 0x000000010f057890 */ /* 0x000fc8000fffe0ff */
[----:B------:R-:W-:-:S04]  /*28a0*/  UISETP.NE.AND UP0, UPT, UR5, 0x5, UPT ;  /* 0x000000050500788c */ /* 0x000fc8000bf05270 */
[----:B------:R-:W-:Y:S02]  /*28b0*/  USEL UR7, URZ, 0x1, UP0 ;  /* 0x00000001ff077887 */ /* 0x000fe40008000000 */
[----:B------:R-:W-:-:S04]  /*28c0*/  USEL UR5, UR5, URZ, UP0 ;  /* 0x000000ff05057287 */ /* 0x000fc80008000000 */
[----:B------:R-:W-:Y:S01]  /*28d0*/  ULEA UR4, UR5, UR6, 0x3 ;  /* 0x0000000605047291 */ /* 0x000fe2000f8e18ff */
[----:B-1----:R-:W-:-:S04]  /*28e0*/  LOP3.LUT R2, R15, UR7, RZ, 0x3c, !PT ;  /* 0x000000070f027c12 */ /* 0x002fc8000f8e3cff */
[----:B------:R-:W-:-:S04]  /*28f0*/  SHF.L.U32 R3, R2, 0x1f, RZ ;  /* 0x0000001f02037819 */ /* 0x000fc800000006ff */
[----:B------:R-:W1:Y:S02]  /*2900*/  SYNCS.PHASECHK.TRANS64.TRYWAIT P0, [UR4], R3 ;  /* 0x00000003ff0075a7 */ /* 0x000e640008001104 */
[----:B-1----:R-:W-:Y:S05]  /*2910*/  @!P0 BRA `(.L_x_48) ;  /* 0x0000006c00288947 */ /* 0x002fea0003800000 */
.L_x_148:
[----:B------:R-:W-:-:S04]  /*2920*/  UIADD3 UR5, UPT, UPT, UR5, 0x1, URZ ;  /* 0x0000000105057890 */ /* 0x000fc8000fffe0ff */
[----:B------:R-:W-:-:S04]  /*2930*/  UISETP.NE.AND UP0, UPT, UR5, 0x5, UPT ;  /* 0x000000050500788c */ /* 0x000fc8000bf05270 */
[----:B------:R-:W-:Y:S02]  /*2940*/  USEL UR7, URZ, 0x1, UP0 ;  /* 0x00000001ff077887 */ /* 0x000fe40008000000 */
[----:B------:R-:W-:-:S04]  /*2950*/  USEL UR5, UR5, URZ, UP0 ;  /* 0x000000ff05057287 */ /* 0x000fc80008000000 */
[----:B------:R-:W-:Y:S01]  /*2960*/  ULEA UR4, UR5, UR6, 0x3 ;  /* 0x0000000605047291 */ /* 0x000fe2000f8e18ff */
[----:B------:R-:W-:-:S04]  /*2970*/  LOP3.LUT R2, R2, UR7, RZ, 0x3c, !PT ;  /* 0x0000000702027c12 */ /* 0x000fc8000f8e3cff */
[----:B-1----:R-:W-:-:S04]  /*2980*/  SHF.L.U32 R3, R2, 0x1f, RZ ;  /* 0x0000001f02037819 */ /* 0x002fc800000006ff */
[----:B------:R-:W1:Y:S02]  /*2990*/  SYNCS.PHASECHK.TRANS64.TRYWAIT P0, [UR4], R3 ;  /* 0x00000003ff0075a7 */ /* 0x000e640008001104 */
[----:B-1----:R-:W-:Y:S05]  /*29a0*/  @!P0 BRA `(.L_x_49) ;  /* 0x0000006c001c8947 */ /* 0x002fea0003800000 */
.L_x_150:
        /* <DEDUP_REMOVED lines=9> */
.L_x_152:
[----:B------:R-:W-:-:S04]  /*2a40*/  UIADD3 UR5, UPT, UPT, UR5, 0x1, URZ ;  /* 0x0000000105057890 */ /* 0x000fc8000fffe0ff */
[----:B------:R-:W-:-:S04]  /*2a50*/  UISETP.NE.AND UP0, UPT, UR5, 0x5, UPT ;  /* 0x000000050500788c */ /* 0x000fc8000bf05270 */
[----:B------:R-:W-:Y:S02]  /*2a60*/  USEL UR4, URZ, 0x1, UP0 ;  /* 0x00000001ff047887 */ /* 0x000fe40008000000 */
[----:B------:R-:W-:-:S04]  /*2a70*/  USEL UR5, UR5, URZ, UP0 ;  /* 0x000000ff05057287 */ /* 0x000fc80008000000 */
[----:B------:R-:W-:Y:S01]  /*2a80*/  ULEA UR5, UR5, UR6, 0x3 ;  /* 0x0000000605057291 */ /* 0x000fe2000f8e18ff */
[----:B------:R-:W-:-:S04]  /*2a90*/  LOP3.LUT R2, R2, UR4, RZ, 0x3c, !PT ;  /* 0x0000000402027c12 */ /* 0x000fc8000f8e3cff */
[----:B------:R-:W-:Y:S01]  /*2aa0*/  SHF.L.U32 R2, R2, 0x1f, RZ ;  /* 0x0000001f02027819 */ /* 0x000fe200000006ff */
[----:B-1--4-:R-:W-:-:S07]  /*2ab0*/  IMAD.U32 R0, RZ, RZ, UR5 ;  /* 0x00000005ff007e24 */ /* 0x012fce000f8e00ff */
.L_x_51:
[----:B-1----:R1:W2:Y:S02]  /*2ac0*/  SYNCS.PHASECHK.TRANS64.TRYWAIT P0, [R0+URZ], R2 ;  /* 0x00000002000075a7 */ /* 0x0022a400080011ff */
[----:B--2---:R-:W-:Y:S05]  /*2ad0*/  @!P0 NANOSLEEP.SYNCS 0x989680 ;  /* 0x009896800000895d */ /* 0x004fea0003900000 */
[----:B------:R-:W2:Y:S02]  /*2ae0*/  @!P0 SYNCS.PHASECHK.TRANS64 P0, [R0+URZ], R2 ;  /* 0x00000002000085a7 */ /* 0x000ea400080010ff */
[----:B--2---:R-:W-:Y:S05]  /*2af0*/  @P0 EXIT ;  /* 0x000000000000094d */ /* 0x004fea0003800000 */
[----:B------:R-:W-:Y:S05]  /*2b00*/  BRA `(.L_x_51) ;  /* 0xfffffffc00ec7947 */ /* 0x000fea000383ffff */
.L_x_22:
[----:B------:R-:W-:-:S04]  /*2b10*/  UISETP.NE.AND UP0, UPT, UR45, URZ, UPT ;  /* 0x000000ff2d00728c */ /* 0x000fc8000bf05270 */
[----:B------:R-:W-:-:S09]  /*2b20*/  UISETP.NE.OR UP0, UPT, UR10, 0x1, UP0 ;  /* 0x000000010a00788c */ /* 0x000fd20008705670 */
[----:B------:R-:W-:Y:S05]  /*2b30*/  BRA.U UP0, `(.L_x_52) ;  /* 0x0000000500487547 */ /* 0x000fea000b800000 */
[----:B------:R-:W-:Y:S01]  /*2b40*/  ISETP.GE.U32.AND P2, PT, R2, 0x2, PT ;  /* 0x000000020200780c */ /* 0x000fe20003f46070 */
[----:B------:R-:W-:Y:S01]  /*2b50*/  IMAD.MOV.U32 R12, RZ, RZ, 0x1 ;  /* 0x00000001ff0c7424 */ /* 0x000fe200078e00ff */
[----:B------:R-:W-:Y:S02]  /*2b60*/  CS2R R10, SRZ ;  /* 0x00000000000a7805 */ /* 0x000fe4000001ff00 */
[----:B------:R-:W-:Y:S01]  /*2b70*/  CS2R R8, SRZ ;  /* 0x0000000000087805 */ /* 0x000fe2000001ff00 */
[----:B------:R-:W-:Y:S01]  /*2b80*/  UMOV UR4, 0x400 ;  /* 0x0000040000047882 */ /* 0x000fe20000000000 */
[----:B------:R-:W-:Y:S01]  /*2b90*/  UMOV UR6, URZ ;  /* 0x000000ff00067c82 */ /* 0x000fe20008000000 */
[----:B------:R-:W-:-:S12]  /*2ba0*/  ULEA UR45, UR45, UR4, 0x18 ;  /* 0x000000042d2d7291 */ /* 0x000fd8000f8ec0ff */
.L_x_56:
[----:B------:R-:W-:Y:S02]  /*2bb0*/  LEA R0, R8, UR45, 0x3 ;  /* 0x0000002d08007c11 */ /* 0x000fe4000f8e18ff */
[----:B------:R-:W-:-:S03]  /*2bc0*/  SHF.L.U32 R4, R9, 0x1f, RZ ;  /* 0x0000001f09047819 */ /* 0x000fc600000006ff */
[----:B------:R-:W-:Y:S01]  /*2bd0*/  VIADD R5, R0, 0xf0 ;  /* 0x000000f000057836 */ /* 0x000fe20000000000 */
[----:B------:R-:W1:Y:S02]  /*2be0*/  SYNCS.PHASECHK.TRANS64.TRYWAIT P0, [R0+URZ+0xe0], R4 ;  /* 0x0000e004000075a7 */ /* 0x000e6400080011ff */
[----:B-1----:R-:W-:Y:S05]  /*2bf0*/  @!P0 BRA `(.L_x_53) ;  /* 0x0000006800b88947 */ /* 0x002fea0003800000 */
.L_x_153:
[----:B------:R-:W-:Y:S01]  /*2c00*/  ULEA UR5, UR6, UR45, 0x3 ;  /* 0x0000002d06057291 */ /* 0x000fe2000f8e18ff */
[----:B-1----:R-:W-:Y:S01]  /*2c10*/  PRMT R0, RZ, 0x654, R5 ;  /* 0x00000654ff007816 */ /* 0x002fe20000000005 */
[----:B------:R-:W-:Y:S01]  /*2c20*/  @!P2 IMAD.MOV.U32 R4, RZ, RZ, 0x10 ;  /* 0x00000010ff04a424 */ /* 0x000fe200078e00ff */
[----:B------:R-:W-:Y:S01]  /*2c30*/  SHF.L.U32 R5, R12, 0x1f, RZ ;  /* 0x0000001f0c057819 */ /* 0x000fe200000006ff */
[----:B------:R-:W-:Y:S01]  /*2c40*/  UIADD3 UR4, UPT, UPT, UR5, 0xa0, URZ ;  /* 0x000000a005047890 */ /* 0x000fe2000fffe0ff */
[----:B------:R1:W-:Y:S05]  /*2c50*/  SYNCS.ARRIVE.TRANS64.RED.A1T0 RZ, [R0+URZ], RZ ;  /* 0x000000ff00ff79a7 */ /* 0x0003ea00081004ff */
[----:B------:R-:W-:Y:S01]  /*2c60*/  IMAD.U32 R6, RZ, RZ, UR4 ;  /* 0x00000004ff067e24 */ /* 0x000fe2000f8e00ff */
[----:B------:R-:W3:Y:S04]  /*2c70*/  SYNCS.PHASECHK.TRANS64.TRYWAIT P0, [UR5+0xb0], R5 ;  /* 0x0000b005ff0075a7 */ /* 0x000ee80008001105 */
[----:B------:R-:W-:Y:S01]  /*2c80*/  PRMT R6, R2, 0x654, R6 ;  /* 0x0000065402067816 */ /* 0x000fe20000000006 */
[----:B-1-3--:R-:W-:Y:S06]  /*2c90*/  @!P0 BRA `(.L_x_54) ;  /* 0x0000006800a48947 */ /* 0x00afec0003800000 */
.L_x_155:
[----:B------:R-:W-:Y:S01]  /*2ca0*/  ULEA UR4, UR6, UR45, 0x4 ;  /* 0x0000002d06047291 */ /* 0x000fe2000f8e20ff */
[----:B------:R-:W-:Y:S01]  /*2cb0*/  SEL R3, R6, R3, !P2 ;  /* 0x0000000306037207 */ /* 0x000fe20005000000 */
[----:B------:R-:W-:Y:S01]  /*2cc0*/  UIADD3 UR5, UPT, UPT, UR5, 0xa0, URZ ;  /* 0x000000a005057890 */ /* 0x000fe2000fffe0ff */
[----:B-1----:R-:W-:Y:S01]  /*2cd0*/  LEA R0, R11, UR45, 0x3 ;  /* 0x0000002d0b007c11 */ /* 0x002fe2000f8e18ff */
[----:B------:R-:W-:Y:S01]  /*2ce0*/  UIADD3 UR4, UPT, UPT, UR4, 0x110, URZ ;  /* 0x0000011004047890 */ /* 0x000fe2000fffe0ff */
[----:B------:R1:W-:Y:S01]  /*2cf0*/  @!P2 SYNCS.ARRIVE.TRANS64.RED RZ, [R3+URZ], R4 ;  /* 0x0000000403ffa9a7 */ /* 0x0003e200080004ff */
[----:B------:R-:W-:Y:S01]  /*2d00*/  UIADD3 UR6, UPT, UPT, UR6, 0x1, URZ ;  /* 0x0000000106067890 */ /* 0x000fe2000fffe0ff */
[----:B------:R-:W-:-:S03]  /*2d10*/  VIADD R8, R8, 0x1 ;  /* 0x0000000108087836 */ /* 0x000fc60000000000 */
[----:B------:R-:W-:Y:S02]  /*2d20*/  UISETP.NE.AND UP0, UPT, UR6, 0x2, UPT ;  /* 0x000000020600788c */ /* 0x000fe4000bf05270 */
[----:B------:R-:W-:Y:S01]  /*2d30*/  ISETP.NE.AND P0, PT, R8, 0x2, PT ;  /* 0x000000020800780c */ /* 0x000fe20003f05270 */
[----:B------:R-:W-:Y:S06]  /*2d40*/  UGETNEXTWORKID.BROADCAST [UR4], [UR5] ;  /* 0x00000000040073ca */ /* 0x000fec0008000100 */
[----:B------:R-:W-:Y:S02]  /*2d50*/  USEL UR4, URZ, 0x1, UP0 ;  /* 0x00000001ff047887 */ /* 0x000fe40008000000 */
[----:B------:R-:W-:-:S04]  /*2d60*/  USEL UR6, UR6, URZ, UP0 ;  /* 0x000000ff06067287 */ /* 0x000fc80008000000 */
[----:B------:R-:W-:Y:S02]  /*2d70*/  LOP3.LUT R12, R12, UR4, RZ, 0x3c, !PT ;  /* 0x000000040c0c7c12 */ /* 0x000fe4000f8e3cff */
[----:B-1----:R-:W-:-:S04]  /*2d80*/  SHF.L.U32 R4, R10, 0x1f, RZ ;  /* 0x0000001f0a047819 */ /* 0x002fc800000006ff */
[----:B------:R-:W1:Y:S02]  /*2d90*/  SYNCS.PHASECHK.TRANS64.TRYWAIT P1, [R0+URZ+0xa0], R4 ;  /* 0x0000a004000075a7 */ /* 0x000e6400080211ff */
[----:B-1----:R-:W-:Y:S05]  /*2da0*/  @!P1 BRA `(.L_x_55) ;  /* 0x0000006800789947 */ /* 0x002fea0003800000 */
.L_x_156:
[C---:B-1----:R-:W-:Y:S01]  /*2db0*/  LEA R4, R11.reuse, UR45, 0x4 ;  /* 0x0000002d0b047c11 */ /* 0x042fe2000f8e20ff */
[----:B------:R-:W-:Y:S01]  /*2dc0*/  VIADD R0, R0, 0xb0 ;  /* 0x000000b000007836 */ /* 0x000fe20000000000 */
[----:B------:R-:W-:Y:S01]  /*2dd0*/  SEL R8, R8, RZ, P0 ;  /* 0x000000ff08087207 */ /* 0x000fe20000000000 */
[----:B------:R-:W-:-:S03]  /*2de0*/  VIADD R11, R11, 0x1 ;  /* 0x000000010b0b7836 */ /* 0x000fc60000000000 */
[----:B------:R-:W1:Y:S01]  /*2df0*/  LDS.128 R4, [R4+0x110] ;  /* 0x0001100004047984 */ /* 0x000e620000000c00 */
[----:B------:R-:W-:Y:S02]  /*2e00*/  PRMT R0, RZ, 0x654, R0 ;  /* 0x00000654ff007816 */ /* 0x000fe40000000000 */
[C---:B------:R-:W-:Y:S01]  /*2e10*/  ISETP.NE.AND P1, PT, R11.reuse, 0x2, PT ;  /* 0x000000020b00780c */ /* 0x040fe20003f25270 */
[----:B------:R-:W-:Y:S01]  /*2e20*/  @!PT LDS RZ, [RZ] ;  /* 0x00000000fffff984 */ /* 0x000fe20000000800 */
[----:B------:R-:W-:Y:S01]  /*2e30*/  @!PT LDS RZ, [RZ] ;  /* 0x00000000fffff984 */ /* 0x000fe20000000800 */
[----:B------:R-:W-:Y:S01]  /*2e40*/  @!PT LDS RZ, [RZ] ;  /* 0x00000000fffff984 */ /* 0x000fe20000000800 */
[----:B------:R-:W-:Y:S01]  /*2e50*/  @!PT LDS RZ, [RZ] ;  /* 0x00000000fffff984 */ /* 0x000fe20000000800 */
[----:B------:R3:W-:Y:S06]  /*2e60*/  MEMBAR.ALL.CTA ;  /* 0x0000000000007992 */ /* 0x0007ec0000008000 */
[----:B---3--:R-:W3:Y:S01]  /*2e70*/  FENCE.VIEW.ASYNC.S ;  /* 0x00000000000073c6 */ /* 0x008ee20000000000 */
[----:B------:R-:W-:Y:S01]  /*2e80*/  SEL R11, R11, RZ, P1 ;  /* 0x000000ff0b0b7207 */ /* 0x000fe20000800000 */
[----:B---3--:R3:W-:Y:S01]  /*2e90*/  SYNCS.ARRIVE.TRANS64.RED.A1T0 RZ, [R0+URZ], RZ ;  /* 0x000000ff00ff79a7 */ /* 0x0087e200081004ff */
[----:B-1----:R-:W-:-:S02]  /*2ea0*/  LOP3.LUT P3, RZ, R6, 0x1, RZ, 0xc0, !PT ;  /* 0x0000000106ff7812 */ /* 0x002fc4000786c0ff */
[----:B------:R-:W-:-:S04]  /*2eb0*/  SEL R4, RZ, 0x1, P1 ;  /* 0x00000001ff047807 */ /* 0x000fc80000800000 */
[----:B------:R-:W-:Y:S02]  /*2ec0*/  LOP3.LUT R10, R10, R4, RZ, 0x3c, !PT ;  /* 0x000000040a0a7212 */ /* 0x000fe400078e3cff */
[----:B---3--:R-:W-:-:S04]  /*2ed0*/  SEL R0, RZ, 0x1, P0 ;  /* 0x00000001ff007807 */ /* 0x008fc80000000000 */
[----:B------:R-:W-:Y:S01]  /*2ee0*/  LOP3.LUT R9, R9, R0, RZ, 0x3c, !PT ;  /* 0x0000000009097212 */ /* 0x000fe200078e3cff */
[----:B------:R-:W-:Y:S06]  /*2ef0*/  @P3 BRA `(.L_x_56) ;  /* 0xfffffffc002c3947 */ /* 0x000fec000383ffff */
[----:B------:R-:W-:Y:S01]  /*2f00*/  ULEA UR5, UR6, UR45, 0x3 ;  /* 0x0000002d06057291 */ /* 0x000fe2000f8e18ff */
[----:B------:R-:W-:-:S08]  /*2f10*/  SHF.L.U32 R2, R12, 0x1f, RZ ;  /* 0x0000001f0c027819 */ /* 0x000fd000000006ff */
[----:B------:R-:W1:Y:S02]  /*2f20*/  SYNCS.PHASECHK.TRANS64 P0, [UR5+0xb0], R2 ;  /* 0x0000b002ff0075a7 */ /* 0x000e640008001005 */
[----:B-1----:R-:W-:Y:S05]  /*2f30*/  @P0 BRA `(.L_x_57) ;  /* 0x0000000000080947 */ /* 0x002fea0003800000 */
[----:B------:R-:W1:Y:S02]  /*2f40*/  SYNCS.PHASECHK.TRANS64.TRYWAIT P0, [UR5+0xb0], R2 ;  /* 0x0000b002ff0075a7 */ /* 0x000e640008001105 */
[----:B-1----:R-:W-:Y:S05]  /*2f50*/  @!P0 BRA `(.L_x_58) ;  /* 0x0000006800208947 */ /* 0x002fea0003800000 */
.L_x_57:
[----:B------:R-:W-:-:S04]  /*2f60*/  UIADD3 UR4, UPT, UPT, UR6, 0x1, URZ ;  /* 0x0000000106047890 */ /* 0x000fc8000fffe0ff */
[----:B------:R-:W-:-:S04]  /*2f70*/  UISETP.NE.AND UP0, UPT, UR4, 0x2, UPT ;  /* 0x000000020400788c */ /* 0x000fc8000bf05270 */
[----:B------:R-:W-:Y:S02]  /*2f80*/  USEL UR7, URZ, 0x1, UP0 ;  /* 0x00000001ff077887 */ /* 0x000fe40008000000 */
[----:B------:R-:W-:-:S04]  /*2f90*/  USEL UR4, UR4, URZ, UP0 ;  /* 0x000000ff04047287 */ /* 0x000fc80008000000 */
[----:B------:R-:W-:Y:S01]  /*2fa0*/  ULEA UR4, UR4, UR45, 0x3 ;  /* 0x0000002d04047291 */ /* 0x000fe2000f8e18ff */
[----:B-1----:R-:W-:-:S04]  /*2fb0*/  LOP3.LUT R2, R12, UR7, RZ, 0x3c, !PT ;  /* 0x000000070c027c12 */ /* 0x002fc8000f8e3cff */
[----:B------:R-:W-:-:S04]  /*2fc0*/  SHF.L.U32 R0, R2, 0x1f, RZ ;  /* 0x0000001f02007819 */ /* 0x000fc800000006ff */
[----:B------:R-:W1:Y:S02]  /*2fd0*/  SYNCS.PHASECHK.TRANS64 P0, [UR4+0xb0], R0 ;  /* 0x0000b000ff0075a7 */ /* 0x000e640008001004 */
[----:B-1----:R-:W-:Y:S05]  /*2fe0*/  @P0 EXIT ;  /* 0x000000000000094d */ /* 0x002fea0003800000 */
[----:B------:R-:W-:Y:S02]  /*2ff0*/  SHF.L.U32 R2, R2, 0x1f, RZ ;  /* 0x0000001f02027819 */ /* 0x000fe400000006ff */
[----:B------:R-:W-:-:S07]  /*3000*/  MOV R0, UR4 ;  /* 0x0000000400007c02 */ /* 0x000fce0008000f00 */
.L_x_59:
[----:B-1----:R1:W3:Y:S02]  /*3010*/  SYNCS.PHASECHK.TRANS64.TRYWAIT P0, [R0+URZ+0xb0], R2 ;  /* 0x0000b002000075a7 */ /* 0x0022e400080011ff */
[----:B---3--:R-:W-:Y:S05]  /*3020*/  @!P0 NANOSLEEP.SYNCS 0x989680 ;  /* 0x009896800000895d */ /* 0x008fea0003900000 */
[----:B------:R-:W3:Y:S02]  /*3030*/  @!P0 SYNCS.PHASECHK.TRANS64 P0, [R0+URZ+0xb0], R2 ;  /* 0x0000b002000085a7 */ /* 0x000ee400080010ff */
[----:B---3--:R-:W-:Y:S05]  /*3040*/  @P0 EXIT ;  /* 0x000000000000094d */ /* 0x008fea0003800000 */
[----:B------:R-:W-:Y:S05]  /*3050*/  BRA `(.L_x_59) ;  /* 0xfffffffc00ec7947 */ /* 0x000fea000383ffff */
.L_x_52:
[----:B------:R-:W-:Y:S05]  /*3060*/  BRA.U UP4, `(.L_x_60) ;  /* 0x0000001104207547 */ /* 0x000fea000b800000 */
[----:B------:R-:W-:Y:S01]  /*3070*/  UMOV UR4, 0x40 ;  /* 0x0000004000047882 */ /* 0x000fe20000000000 */
[----:B------:R-:W-:Y:S01]  /*3080*/  NOP ;  /* 0x0000000000007918 */ /* 0x000fe20000000000 */
[----:B------:R-:W-:Y:S01]  /*3090*/  ULEA UR4, UR45, UR4, 0x18 ;  /* 0x000000042d047291 */ /* 0x000fe2000f8ec0ff */
[----:B------:R-:W-:Y:S02]  /*30a0*/  UMOV UR5, 0x400 ;  /* 0x0000040000057882 */ /* 0x000fe40000000000 */
[----:B------:R-:W-:-:S06]  /*30b0*/  ULEA UR45, UR45, UR5, 0x18 ;  /* 0x000000052d2d7291 */ /* 0x000fcc000f8ec0ff */
[----:B------:R-:W1:Y:S02]  /*30c0*/  LDS.U8 R2, [UR4+0x1c] ;  /* 0x00001c04ff027984 */ /* 0x000e640008000000 */
[----:B-1----:R-:W-:-:S13]  /*30d0*/  ISETP.NE.AND P0, PT, R2, RZ, PT ;  /* 0x000000ff0200720c */ /* 0x002fda0003f05270 */
[----:B------:R-:W-:Y:S05]  /*30e0*/  @P0 BRA `(.L_x_61) ;  /* 0x0000000000580947 */ /* 0x000fea0003800000 */
[----:B------:R-:W-:-:S13]  /*30f0*/  ELECT P0, URZ, PT ;  /* 0x0000000000ff782f */ /* 0x000fda0003800000 */
[----:B------:R-:W-:Y:S05]  /*3100*/  @!P0 BRA `(.L_x_62) ;  /* 0x0000000000608947 */ /* 0x000fea0003800000 */
[----:B------:R-:W-:Y:S01]  /*3110*/  UMOV UR5, 0x10 ;  /* 0x0000001000057882 */ /* 0x000fe20000000000 */
[----:B------:R-:W-:Y:S01]  /*3120*/  HFMA2 R2, -RZ, RZ, 0, 5.9604644775390625e-08 ;  /* 0x00000001ff027431 */ /* 0x000fe200000001ff */
[----:B------:R-:W-:-:S03]  /*3130*/  MOV R3, 0xffff ;  /* 0x0000ffff00037802 */ /* 0x000fc60000000f00 */
[----:B------:R-:W-:Y:S04]  /*3140*/  DEPBAR.LE SB1, 0x36 ;  /* 0x00009d800000791a */ /* 0x000fe80000000000 */
[----:B------:R-:W1:Y:S02]  /*3150*/  UTCATOMSWS.FIND_AND_SET.ALIGN UP0, UR5, UR5 ;  /* 0x00000005000575e3 */ /* 0x000e640008000800 */
[----:B-1----:R-:W-:Y:S01]  /*3160*/  MOV R4, UR5 ;  /* 0x0000000500047c02 */ /* 0x002fe20008000f00 */
[----:B------:R-:W-:Y:S06]  /*3170*/  BRA.U UP0, `(.L_x_63) ;  /* 0x0000000100187547 */ /* 0x000fec000b800000 */
.L_x_64:
[----:B------:R-:W-:Y:S05]  /*3180*/  NANOSLEEP 0x64 ;  /* 0x000000640000795d */ /* 0x000fea0003800000 */
[----:B------:R-:W-:-:S05]  /*3190*/  UMOV UR5, 0x10 ;  /* 0x0000001000057882 */ /* 0x000fca0000000000 */
[----:B------:R-:W-:Y:S04]  /*31a0*/  DEPBAR.LE SB1, 0x36 ;  /* 0x00009d800000791a */ /* 0x000fe80000000000 */
[----:B------:R-:W1:Y:S02]  /*31b0*/  UTCATOMSWS.FIND_AND_SET.ALIGN UP0, UR5, UR5 ;  /* 0x00000005000575e3 */ /* 0x000e640008000800 */
[----:B-1----:R-:W-:Y:S01]  /*31c0*/  MOV R4, UR5 ;  /* 0x0000000500047c02 */ /* 0x002fe20008000f00 */
[----:B------:R-:W-:Y:S05]  /*31d0*/  BRA.U !UP0, `(.L_x_64) ;  /* 0xfffffffd08e87547 */ /* 0x000fea000b83ffff */
.L_x_63:
[-C--:B------:R-:W-:Y:S02]  /*31e0*/  SHF.L.U32 R3, R3, R4.reuse, RZ ;  /* 0x0000000403037219 */ /* 0x080fe400000006ff */
[----:B------:R-:W-:Y:S01]  /*31f0*/  SHF.L.U32 R2, R2, R4, RZ ;  /* 0x0000000402027219 */ /* 0x000fe200000006ff */
[----:B------:R-:W-:Y:S02]  /*3200*/  IMAD.SHL.U32 R4, R4, 0x20, RZ ;  /* 0x0000002004047824 */ /* 0x000fe400078e00ff */
[----:B------:R1:W-:Y:S04]  /*3210*/  ATOMS.OR RZ, [UR4+0x14], R3 ;  /* 0x00001403ffff798c */ /* 0x0003e8000b000004 */
[----:B------:R1:W-:Y:S04]  /*3220*/  ATOMS.OR RZ, [UR4+0x18], R2 ;  /* 0x00001802ffff798c */ /* 0x0003e8000b000004 */
[----:B------:R1:W-:Y:S01]  /*3230*/  STS [UR45+0x130], R4 ;  /* 0x00013004ff007988 */ /* 0x0003e2000800082d */
[----:B------:R-:W-:Y:S05]  /*3240*/  BRA `(.L_x_62) ;  /* 0x0000000000107947 */ /* 0x000fea0003800000 */
.L_x_61:
[----:B------:R-:W-:-:S05]  /*3250*/  MOV R2, 0xffffffff ;  /* 0xffffffff00027802 */ /* 0x000fca0000000f00 */
[----:B------:R1:W-:Y:S02]  /*3260*/  STS [UR45+0x130], R2 ;  /* 0x00013002ff007988 */ /* 0x0003e4000800082d */
[----:B-1----:R-:W-:Y:S02]  /*3270*/  MOV R2, 0x3290 ;  /* 0x0000329000027802 */ /* 0x002fe40000000f00 */
[----:B--2--5:R-:W-:Y:S05]  /*3280*/  CALL.REL.NOINC `($__internal_1_$__cuda_sm10x_tcgen05_guardrail_trap_phase_invalid_during_alloc) ;  /* 0x0000006c003c7944 */ /* 0x024fea0003c00000 */
.L_x_62:
[----:B------:R-:W-:Y:S05]  /*3290*/  WARPSYNC.ALL ;  /* 0x0000000000007948 */ /* 0x000fea0003800000 */
[----:B------:R-:W3:Y:S01]  /*32a0*/  S2UR UR13, SR_CgaCtaId ;  /* 0x00000000000d79c3 */ /* 0x000ee20000008800 */
[----:B------:R-:W-:Y:S01]  /*32b0*/  UMOV UR4, 0x400 ;  /* 0x0000040000047882 */ /* 0x000fe20000000000 */
[----:B------:R-:W-:-:S06]  /*32c0*/  NOP ;  /* 0x0000000000007918 */ /* 0x000fcc0000000000 */
[----:B------:R-:W-:Y:S06]  /*32d0*/  BAR.ARV 0x6, 0xa0 ;  /* 0x0182800000007b1d */ /* 0x000fec0000002000 */
[----:B------:R-:W4:Y:S01]  /*32e0*/  LDCU UR14, c[0x0][0x38c] ;  /* 0x00007180ff0e77ac */ /* 0x000f220008000800 */
[----:B------:R-:W-:Y:S01]  /*32f0*/  LOP3.LUT R0, R0, 0xffff, RZ, 0xc0, !PT ;  /* 0x0000ffff00007812 */ /* 0x000fe200078ec0ff */
[----:B------:R-:W-:Y:S01]  /*3300*/  IMAD.MOV.U32 R11, RZ, RZ, 0x1 ;  /* 0x00000001ff0b7424 */ /* 0x000fe200078e00ff */
[----:B------:R-:W-:Y:S01]  /*3310*/  CS2R R8, SRZ ;  /* 0x0000000000087805 */ /* 0x000fe2000001ff00 */
[----:B------:R-:W-:Y:S01]  /*3320*/  IMAD.MOV.U32 R10, RZ, RZ, RZ ;  /* 0x000000ffff0a7224 */ /* 0x000fe200078e00ff */
[----:B------:R-:W-:Y:S01]  /*3330*/  R2UR UR17, R0 ;  /* 0x00000000001172ca */ /* 0x000fe200000e0000 */
[----:B------:R-:W-:Y:S01]  /*3340*/  UMOV UR28, URZ ;  /* 0x000000ff001c7c82 */ /* 0x000fe20008000000 */
[----:B------:R-:W-:Y:S01]  /*3350*/  UMOV UR27, URZ ;  /* 0x000000ff001b7c82 */ /* 0x000fe20008000000 */
[----:B---3--:R-:W-:Y:S01]  /*3360*/  ULEA UR13, UR13, UR4, 0x18 ;  /* 0x000000040d0d7291 */ /* 0x008fe2000f8ec0ff */
[----:B------:R-:W3:Y:S03]  /*3370*/  LDCU UR4, c[0x0][0x38c] ;  /* 0x00007180ff0477ac */ /* 0x000ee60008000800 */
[----:B------:R-:W-:-:S02]  /*3380*/  UIADD3 UR19, UPT, UPT, UR13, 0x8400, URZ ;  /* 0x000084000d137890 */ /* 0x000fc4000fffe0ff */
[----:B------:R-:W-:-:S03]  /*3390*/  UIADD3 UR20, UPT, UPT, UR13, 0x1c400, URZ ;  /* 0x0001c4000d147890 */ /* 0x000fc6000fffe0ff */
[----:B-1----:R-:W1:Y:S01]  /*33a0*/  LDS R2, [UR13+0x130] ;  /* 0x0001300dff027984 */ /* 0x002e620008000800 */
[----:B------:R-:W-:Y:S02]  /*33b0*/  UIADD3 UR21, UPT, UPT, UR13, 0x30400, URZ ;  /* 0x000304000d157890 */ /* 0x000fe4000fffe0ff */
[----:B------:R-:W-:Y:S02]  /*33c0*/  UIADD3 UR22, UPT, UPT, UR13, 0x30e00, URZ ;  /* 0x00030e000d167890 */ /* 0x000fe4000fffe0ff */
[----:B------:R-:W-:Y:S02]  /*33d0*/  USHF.R.U32.HI UR19, URZ, 0x4, UR19 ;  /* 0x00000004ff137899 */ /* 0x000fe40008011613 */
[----:B------:R-:W-:Y:S02]  /*33e0*/  USHF.R.U32.HI UR20, URZ, 0x4, UR20 ;  /* 0x00000004ff147899 */ /* 0x000fe40008011614 */
[----:B------:R-:W-:Y:S02]  /*33f0*/  USHF.R.U32.HI UR21, URZ, 0x4, UR21 ;  /* 0x00000004ff157899 */ /* 0x000fe40008011615 */
[----:B---3--:R-:W-:-:S02]  /*3400*/  UIADD3 UR4, UPT, UPT, UR4, 0x7f, URZ ;  /* 0x0000007f04047890 */ /* 0x008fc4000fffe0ff */
[----:B------:R-:W-:Y:S02]  /*3410*/  USHF.R.U32.HI UR22, URZ, 0x4, UR22 ;  /* 0x00000004ff167899 */ /* 0x000fe40008011616 */
[----:B------:R-:W-:Y:S02]  /*3420*/  USHF.R.S32.HI UR12, URZ, 0x1f, UR4 ;  /* 0x0000001fff0c7899 */ /* 0x000fe40008011404 */
[----:B------:R-:W-:Y:S02]  /*3430*/  ULOP3.LUT UR19, UR19, 0x3fff, URZ, 0xc0, !UPT ;  /* 0x00003fff13137892 */ /* 0x000fe4000f8ec0ff */
[----:B------:R-:W-:Y:S02]  /*3440*/  ULEA.HI UR12, UR12, UR4, URZ, 0x7 ;  /* 0x000000040c0c7291 */ /* 0x000fe4000f8f38ff */
[----:B------:R-:W-:Y:S02]  /*3450*/  ULOP3.LUT UR20, UR20, 0x3fff, URZ, 0xc0, !UPT ;  /* 0x00003fff14147892 */ /* 0x000fe4000f8ec0ff */
[----:B------:R-:W-:-:S02]  /*3460*/  USHF.R.S32.HI UR12, URZ, 0x7, UR12 ;  /* 0x00000007ff0c7899 */ /* 0x000fc4000801140c */
[----:B------:R-:W-:Y:S02]  /*3470*/  ULOP3.LUT UR21, UR21, 0x3fff, URZ, 0xc0, !UPT ;  /* 0x00003fff15157892 */ /* 0x000fe4000f8ec0ff */
[----:B------:R-:W-:Y:S02]  /*3480*/  UISETP.LT.AND UP0, UPT, UR12, 0x1, UPT ;  /* 0x000000010c00788c */ /* 0x000fe4000bf01270 */
[----:B------:R-:W-:Y:S02]  /*3490*/  ULOP3.LUT UR22, UR22, 0x3fff, URZ, 0xc0, !UPT ;  /* 0x00003fff16167892 */ /* 0x000fe4000f8ec0ff */
[----:B------:R-:W-:Y:S02]  /*34a0*/  USEL UR18, UR12, 0x1, !UP0 ;  /* 0x000000010c127887 */ /* 0x000fe4000c000000 */
[----:B------:R-:W-:Y:S02]  /*34b0*/  ULOP3.LUT UR19, UR19, 0x10000, URZ, 0xfc, !UPT ;  /* 0x0001000013137892 */ /* 0x000fe4000f8efcff */
[----:B------:R-:W-:-:S02]  /*34c0*/  ULOP3.LUT UR20, UR20, 0x10000, URZ, 0xfc, !UPT ;  /* 0x0001000014147892 */ /* 0x000fc4000f8efcff */
[----:B------:R-:W-:Y:S02]  /*34d0*/  ULOP3.LUT UR21, UR21, 0x10000, URZ, 0xfc, !UPT ;  /* 0x0001000015157892 */ /* 0x000fe4000f8efcff */
[----:B------:R-:W-:Y:S01]  /*34e0*/  ULOP3.LUT UR22, UR22, 0x10000, URZ, 0xfc, !UPT ;  /* 0x0001000016167892 */ /* 0x000fe2000f8efcff */
[----:B-1----:R-:W-:Y:S01]  /*34f0*/  R2UR UR29, R2 ;  /* 0x00000000021d72ca */ /* 0x002fe200000e0000 */
[----:B------:R-:W-:Y:S02]  /*3500*/  UIADD3 UR18, UPT, UPT, -UR18, URZ, URZ ;  /* 0x000000ff12127290 */ /* 0x000fe4000fffe1ff */
[----:B----4-:R-:W-:-:S10]  /*3510*/  UISETP.GE.AND UP3, UPT, UR14, 0x1, UPT ;  /* 0x000000010e00788c */ /* 0x010fd4000bf66270 */
[----:B------:R-:W-:Y:S02]  /*3520*/  UIADD3 UR10, UPT, UPT, UR29, 0x100, URZ ;  /* 0x000001001d0a7890 */ /* 0x000fe4000fffe0ff */
[----:B------:R-:W-:Y:S02]  /*3530*/  UIADD3 UR8, UPT, UPT, UR29, 0x40000100, URZ ;  /* 0x400001001d087890 */ /* 0x000fe4000fffe0ff */
[----:B------:R-:W-:Y:S02]  /*3540*/  UIADD3 UR6, UPT, UPT, UR29, -0x7fffff00, URZ ;  /* 0x800001001d067890 */ /* 0x000fe4000fffe0ff */
[----:B------:R-:W-:Y:S02]  /*3550*/  UIADD3 UR4, UPT, UPT, UR29, -0x3fffff00, URZ ;  /* 0xc00001001d047890 */ /* 0x000fe4000fffe0ff */
[----:B------:R-:W-:Y:S02]  /*3560*/  UIADD3 UR11, UPT, UPT, UR29, 0x104, URZ ;  /* 0x000001041d0b7890 */ /* 0x000fe4000fffe0ff */
[----:B------:R-:W-:-:S02]  /*3570*/  UIADD3 UR9, UPT, UPT, UR29, 0x40000104, URZ ;  /* 0x400001041d097890 */ /* 0x000fc4000fffe0ff */
[----:B------:R-:W-:Y:S02]  /*3580*/  UIADD3 UR7, UPT, UPT, UR29, -0x7ffffefc, URZ ;  /* 0x800001041d077890 */ /* 0x000fe4000fffe0ff */
[----:B------:R-:W-:Y:S02]  /*3590*/  UIADD3 UR5, UPT, UPT, UR29, -0x3ffffefc, URZ ;  /* 0xc00001041d057890 */ /* 0x000fe4000fffe0ff */
[----:B------:R-:W-:Y:S02]  /*35a0*/  USHF.R.U32.HI UR37, URZ, 0x11, UR10 ;  /* 0x00000011ff257899 */ /* 0x000fe4000801160a */
[----:B------:R-:W-:Y:S02]  /*35b0*/  USHF.R.U32.HI UR35, URZ, 0x11, UR8 ;  /* 0x00000011ff237899 */ /* 0x000fe40008011608 */
[----:B------:R-:W-:Y:S02]  /*35c0*/  USHF.R.U32.HI UR33, URZ, 0x11, UR6 ;  /* 0x00000011ff217899 */ /* 0x000fe40008011606 */
[----:B------:R-:W-:-:S02]  /*35d0*/  USHF.R.U32.HI UR31, URZ, 0x11, UR4 ;  /* 0x00000011ff1f7899 */ /* 0x000fc40008011604 */
[----:B------:R-:W-:Y:S02]  /*35e0*/  USHF.R.U32.HI UR36, URZ, 0x1a, UR11 ;  /* 0x0000001aff247899 */ /* 0x000fe4000801160b */
[----:B------:R-:W-:Y:S02]  /*35f0*/  USHF.R.U32.HI UR34, URZ, 0x1a, UR9 ;  /* 0x0000001aff227899 */ /* 0x000fe40008011609 */
[----:B------:R-:W-:Y:S02]  /*3600*/  USHF.R.U32.HI UR32, URZ, 0x1a, UR7 ;  /* 0x0000001aff207899 */ /* 0x000fe40008011607 */
[----:B------:R-:W-:Y:S02]  /*3610*/  USHF.R.U32.HI UR30, URZ, 0x1a, UR5 ;  /* 0x0000001aff1e7899 */ /* 0x000fe40008011605 */
[----:B------:R-:W-:Y:S02]  /*3620*/  ULOP3.LUT UR37, UR37, 0x6000, URZ, 0xc0, !UPT ;  /* 0x0000600025257892 */ /* 0x000fe4000f8ec0ff */
[----:B------:R-:W-:-:S02]  /*3630*/  ULOP3.LUT UR35, UR35, 0x6000, URZ, 0xc0, !UPT ;  /* 0x0000600023237892 */ /* 0x000fc4000f8ec0ff */
[----:B------:R-:W-:Y:S02]  /*3640*/  ULOP3.LUT UR33, UR33, 0x6000, URZ, 0xc0, !UPT ;  /* 0x0000600021217892 */ /* 0x000fe4000f8ec0ff */
[----:B------:R-:W-:Y:S02]  /*3650*/  ULOP3.LUT UR31, UR31, 0x6000, URZ, 0xc0, !UPT ;  /* 0x000060001f1f7892 */ /* 0x000fe4000f8ec0ff */
[----:B------:R-:W-:Y:S02]  /*3660*/  ULOP3.LUT UR36, UR36, 0x30, URZ, 0xc0, !UPT ;  /* 0x0000003024247892 */ /* 0x000fe4000f8ec0ff */
[----:B------:R-:W-:Y:S02]  /*3670*/  ULOP3.LUT UR34, UR34, 0x30, URZ, 0xc0, !UPT ;  /* 0x0000003022227892 */ /* 0x000fe4000f8ec0ff */
[----:B------:R-:W-:Y:S02]  /*3680*/  ULOP3.LUT UR32, UR32, 0x30, URZ, 0xc0, !UPT ;  /* 0x0000003020207892 */ /* 0x000fe4000f8ec0ff */
[----:B------:R-:W-:-:S02]  /*3690*/  ULOP3.LUT UR30, UR30, 0x30, URZ, 0xc0, !UPT ;  /* 0x000000301e1e7892 */ /* 0x000fc4000f8ec0ff */
[----:B------:R-:W-:Y:S02]  /*36a0*/  ULOP3.LUT UR37, UR37, 0x8a0, URZ, 0xfc, !UPT ;  /* 0x000008a025257892 */ /* 0x000fe4000f8efcff */
[----:B------:R-:W-:Y:S02]  /*36b0*/  ULOP3.LUT UR35, UR35, 0x8a0, URZ, 0xfc, !UPT ;  /* 0x000008a023237892 */ /* 0x000fe4000f8efcff */
[----:B------:R-:W-:Y:S02]  /*36c0*/  ULOP3.LUT UR33, UR33, 0x8a0, URZ, 0xfc, !UPT ;  /* 0x000008a021217892 */ /* 0x000fe4000f8efcff */
[----:B------:R-:W-:Y:S02]  /*36d0*/  ULOP3.LUT UR31, UR31, 0x8a0, URZ, 0xfc, !UPT ;  /* 0x000008a01f1f7892 */ /* 0x000fe4000f8efcff */
[----:B------:R-:W-:Y:S02]  /*36e0*/  UPRMT UR37, UR36, 0x5410, UR37 ;  /* 0x0000541024257896 */ /* 0x000fe40008000025 */
[----:B------:R-:W-:-:S02]  /*36f0*/  UPRMT UR35, UR34, 0x5410, UR35 ;  /* 0x0000541022237896 */ /* 0x000fc40008000023 */
[----:B------:R-:W-:Y:S02]  /*3700*/  UPRMT UR33, UR32, 0x5410, UR33 ;  /* 0x0000541020217896 */ /* 0x000fe40008000021 */
[----:B------:R-:W-:Y:S01]  /*3710*/  UPRMT UR31, UR30, 0x5410, UR31 ;  /* 0x000054101e1f7896 */ /* 0x000fe2000800001f */
[----:B------:R-:W-:Y:S01]  /*3720*/  UMOV UR36, URZ ;  /* 0x000000ff00247c82 */ /* 0x000fe20008000000 */
[----:B------:R-:W-:Y:S01]  /*3730*/  UMOV UR34, URZ ;  /* 0x000000ff00227c82 */ /* 0x000fe20008000000 */
[----:B------:R-:W-:Y:S01]  /*3740*/  UMOV UR32, URZ ;  /* 0x000000ff00207c82 */ /* 0x000fe20008000000 */
[----:B------:R-:W-:-:S08]  /*3750*/  UMOV UR30, URZ ;  /* 0x000000ff001e7c82 */ /* 0x000fd00008000000 */
.L_x_71:
[----:B------:R-:W-:Y:S02]  /*3760*/  LEA R0, R10, UR13, 0x3 ;  /* 0x0000000d0a007c11 */ /* 0x000fe4000f8e18ff */
[----:B------:R-:W-:Y:S02]  /*3770*/  SHF.L.U32 R2, R9, 0x1f, RZ ;  /* 0x0000001f09027819 */ /* 0x000fe400000006ff */
[----:B------:R-:W-:Y:S01]  /*3780*/  PLOP3.LUT P0, PT, PT, PT, UP3, 0x80, 0x8 ;  /* 0x000000000008781c */ /* 0x000fe20003f0f038 */
[----:B------:R-:W-:Y:S01]  /*3790*/  VIADD R3, R0, 0xb0 ;  /* 0x000000b000037836 */ /* 0x000fe20000000000 */
[----:B-1----:R-:W1:Y:S02]  /*37a0*/  SYNCS.PHASECHK.TRANS64.TRYWAIT P1, [R0+URZ+0xa0], R2 ;  /* 0x0000a002000075a7 */ /* 0x002e6400080211ff */
[----:B-1--4-:R-:W-:Y:S09]  /*37b0*/  @!P1 BRA `(.L_x_65) ;  /* 0x0000006000209947 */ /* 0x012ff20003800000 */
.L_x_158:
[----:B------:R-:W-:Y:S01]  /*37c0*/  LEA R4, R10, UR13, 0x4 ;  /* 0x0000000d0a047c11 */ /* 0x000fe2000f8e20ff */
[----:B------:R-:W-:Y:S01]  /*37d0*/  @UP3 ULEA UR14, UR27, UR13, 0x3 ;  /* 0x0000000d1b0e3291 */ /* 0x000fe2000f8e18ff */
[----:B------:R-:W-:Y:S01]  /*37e0*/  PLOP3.LUT P2, PT, PT, PT, PT, 0x80, 0x8 ;  /* 0x000000000008781c */ /* 0x000fe20003f4f070 */
[----:B------:R-:W-:Y:S01]  /*37f0*/  ULEA UR15, UR28, UR13, 0x3 ;  /* 0x0000000d1c0f7291 */ /* 0x000fe2000f8e18ff */
[----:B------:R-:W-:Y:S01]  /*3800*/  PRMT R3, RZ, 0x654, R3 ;  /* 0x00000654ff037816 */ /* 0x000fe20000000003 */
[----:B------:R-:W-:Y:S01]  /*3810*/  ULEA UR16, UR28, UR29, 0x7 ;  /* 0x0000001d1c107291 */ /* 0x000fe2000f8e38ff */
[----:B------:R-:W3:Y:S01]  /*3820*/  LDS.128 R4, [R4+0x110] ;  /* 0x0001100004047984 */ /* 0x000ee20000000c00 */
[----:B-1----:R-:W-:Y:S02]  /*3830*/  @P0 SHF.L.U32 R2, R8, 0x1f, RZ ;  /* 0x0000001f08020819 */ /* 0x002fe400000006ff */
[----:B------:R-:W-:Y:S01]  /*3840*/  SHF.L.U32 R0, R11, 0x1f, RZ ;  /* 0x0000001f0b007819 */ /* 0x000fe200000006ff */
[----:B------:R-:W-:Y:S01]  /*3850*/  @!PT LDS RZ, [RZ] ;  /* 0x00000000fffff984 */ /* 0x000fe20000000800 */
[----:B------:R-:W-:Y:S01]  /*3860*/  @!PT LDS RZ, [RZ] ;  /* 0x00000000fffff984 */ /* 0x000fe20000000800 */
[----:B------:R-:W-:Y:S01]  /*3870*/  @!PT LDS RZ, [RZ] ;  /* 0x00000000fffff984 */ /* 0x000fe20000000800 */
[----:B------:R-:W-:Y:S01]  /*3880*/  @!PT LDS RZ, [RZ] ;  /* 0x00000000fffff984 */ /* 0x000fe20000000800 */
[----:B------:R1:W-:Y:S06]  /*3890*/  MEMBAR.ALL.CTA ;  /* 0x0000000000007992 */ /* 0x0003ec0000008000 */
[----:B-1----:R-:W1:Y:S02]  /*38a0*/  FENCE.VIEW.ASYNC.S ;  /* 0x00000000000073c6 */ /* 0x002e640000000000 */
[----:B-1----:R1:W-:Y:S01]  /*38b0*/  SYNCS.ARRIVE.TRANS64.RED.A1T0 RZ, [R3+URZ], RZ ;  /* 0x000000ff03ff79a7 */ /* 0x0023e200081004ff */
[----:B------:R1:W4:Y:S01]  /*38c0*/  @P0 SYNCS.PHASECHK.TRANS64.TRYWAIT P2, [UR14], R2 ;  /* 0x00000002ff0005a7 */ /* 0x000322000804110e */
[----:B---3--:R-:W-:Y:S01]  /*38d0*/  LOP3.LUT P1, RZ, R6, 0x1, RZ, 0xc0, !PT ;  /* 0x0000000106ff7812 */ /* 0x008fe2000782c0ff */
[----:B------:R-:W3:Y:S02]  /*38e0*/  SYNCS.PHASECHK.TRANS64.TRYWAIT P0, [UR15+0xd0], R0 ;  /* 0x0000d000ff0075a7 */ /* 0x000ee4000800110f */
[----:B-1-34-:R-:W-:Y:S10]  /*38f0*/  @!P0 BRA `(.L_x_66) ;  /* 0x0000005c00e48947 */ /* 0x01aff40003800000 */
.L_x_160:
[----:B------:R-:W-:Y:S01]  /*3900*/  IADD3 R10, PT, PT, R10, 0x1, RZ ;  /* 0x000000010a0a7810 */ /* 0x000fe20007ffe0ff */
[----:B------:R-:W-:Y:S06]  /*3910*/  BRA.U !UP3, `(.L_x_67) ;  /* 0x000000010bdc7547 */ /* 0x000fec000b800000 */
[----:B------:R-:W-:Y:S01]  /*3920*/  UMOV UR26, URZ ;  /* 0x000000ff001a7c82 */ /* 0x000fe20008000000 */
[----:B------:R-:W-:Y:S01]  /*3930*/  UMOV UR25, UR18 ;  /* 0x0000001200197c82 */ /* 0x000fe20008000000 */
[----:B------:R-:W-:Y:S01]  /*3940*/  UMOV UR24, UR12 ;  /* 0x0000000c00187c82 */ /* 0x000fe20008000000 */
[----:B------:R-:W-:-:S05]  /*3950*/  UMOV UR23, UR27 ;  /* 0x0000001b00177c82 */ /* 0x000fca0008000000 */
.L_x_70:
[----:B------:R-:W-:Y:S02]  /*3960*/  UIADD3 UR25, UPT, UPT, UR25, 0x1, URZ ;  /* 0x0000000119197890 */ /* 0x000fe4000fffe0ff */
[----:B---3--:R-:W-:Y:S02]  /*3970*/  ULEA UR14, UR23, UR13, 0x3 ;  /* 0x0000000d170e7291 */ /* 0x008fe4000f8e18ff */
[----:B------:R-:W-:Y:S01]  /*3980*/  UISETP.NE.AND UP0, UPT, UR25, URZ, UPT ;  /* 0x000000ff1900728c */ /* 0x000fe2000bf05270 */
[----:B----4-:R-:W-:Y:S10]  /*3990*/  @P2 BRA `(.L_x_68) ;  /* 0x00000000000c2947 */ /* 0x010ff40003800000 */
[----:B-1----:R-:W-:Y:S04]  /*39a0*/  SHF.L.U32 R2, R8, 0x1f, RZ ;  /* 0x0000001f08027819 */ /* 0x002fe800000006ff */
[----:B------:R-:W1:Y:S02]  /*39b0*/  SYNCS.PHASECHK.TRANS64.TRYWAIT P0, [UR14], R2 ;  /* 0x00000002ff0075a7 */ /* 0x000e64000800110e */
[----:B-1----:R-:W-:Y:S05]  /*39c0*/  @!P0 BRA `(.L_x_69) ;  /* 0x0000005c00c88947 */ /* 0x002fea0003800000 */
.L_x_68:
[----:B------:R-:W-:Y:S01]  /*39d0*/  UISETP.NE.AND UP1, UPT, UR24, 0x1, UPT ;  /* 0x000000011800788c */ /* 0x000fe2000bf25270 */
[----:B------:R-:W-:Y:S01]  /*39e0*/  PLOP3.LUT P2, PT, PT, PT, PT, 0x80, 0x8 ;  /* 0x000000000008781c */ /* 0x000fe20003f4f070 */
[----:B------:R-:W-:Y:S02]  /*39f0*/  UIADD3 UR27, UPT, UPT, UR23, 0x1, URZ ;  /* 0x00000001171b7890 */ /* 0x000fe4000fffe0ff */
[----:B------:R-:W-:Y:S02]  /*3a00*/  ULEA UR40, UR23, UR20, 0xa ;  /* 0x0000001417287291 */ /* 0x000fe4000f8e50ff */
[----:B------:R-:W-:Y:S01]  /*3a10*/  UISETP.NE.AND UP2, UPT, UR27, 0x5, UPT ;  /* 0x000000051b00788c */ /* 0x000fe2000bf45270 */
[----:B------:R-:W-:Y:S01]  /*3a20*/  PLOP3.LUT P0, PT, PT, PT, UP1, 0x80, 0x8 ;  /* 0x000000000008781c */ /* 0x000fe20003f0f018 */
[----:B------:R-:W-:Y:S02]  /*3a30*/  ULEA UR42, UR23, UR21, 0x5 ;  /* 0x00000015172a7291 */ /* 0x000fe4000f8e28ff */
[----:B------:R-:W-:Y:S02]  /*3a40*/  USEL UR39, URZ, 0x1, UP2 ;  /* 0x00000001ff277887 */ /* 0x000fe40009000000 */
[----:B------:R-:W-:Y:S02]  /*3a50*/  USEL UR27, UR27, URZ, UP2 ;  /* 0x000000ff1b1b7287 */ /* 0x000fe40009000000 */
[----:B------:R-:W-:Y:S02]  /*3a60*/  ULEA UR44, UR23, UR22, 0x5 ;  /* 0x00000016172c7291 */ /* 0x000fe4000f8e28ff */
[----:B------:R-:W-:Y:S01]  /*3a70*/  @UP1 ULEA UR38, UR27, UR13, 0x3 ;  /* 0x0000000d1b261291 */ /* 0x000fe2000f8e18ff */
[----:B------:R-:W-:Y:S01]  /*3a80*/  LOP3.LUT R8, R8, UR39, RZ, 0x3c, !PT ;  /* 0x0000002708087c12 */ /* 0x000fe2000f8e3cff */
[----:B------:R-:W-:Y:S02]  /*3a90*/  UISETP.NE.U32.AND UP1, UPT, UR26, URZ, UPT ;  /* 0x000000ff1a00728c */ /* 0x000fe4000bf25070 */
[----:B------:R-:W-:Y:S01]  /*3aa0*/  UIADD3 UR56, UPT, UPT, UR40, 0x2, URZ ;  /* 0x0000000228387890 */ /* 0x000fe2000fffe0ff */
[----:B-1----:R-:W-:Y:S01]  /*3ab0*/  @P0 SHF.L.U32 R0, R8, 0x1f, RZ ;  /* 0x0000001f08000819 */ /* 0x002fe200000006ff */
[----:B------:R-:W-:Y:S02]  /*3ac0*/  UIADD3 UR52, UPT, UPT, UR40, 0x4, URZ ;  /* 0x0000000428347890 */ /* 0x000fe4000fffe0ff */
[----:B------:R-:W-:Y:S01]  /*3ad0*/  UIADD3 UR48, UPT, UPT, UR40, 0x6, URZ ;  /* 0x0000000628307890 */ /* 0x000fe2000fffe0ff */
[----:B------:R3:W4:Y:S01]  /*3ae0*/  @P0 SYNCS.PHASECHK.TRANS64.TRYWAIT P2, [UR38], R0 ;  /* 0x00000000ff0005a7 */ /* 0x0007220008041126 */
[----:B------:R-:W-:Y:S02]  /*3af0*/  ULEA UR38, UR23, UR19, 0xa ;  /* 0x0000001317267291 */ /* 0x000fe4000f8e50ff */
[----:B------:R-:W-:Y:S02]  /*3b00*/  UIADD3 UR14, UPT, UPT, UR14, 0x28, URZ ;  /* 0x000000280e0e7890 */ /* 0x000fe4000fffe0ff */
[----:B------:R-:W-:Y:S02]  /*3b10*/  UIADD3 UR54, UPT, UPT, UR38, 0x2, URZ ;  /* 0x0000000226367890 */ /* 0x000fe4000fffe0ff */
[----:B------:R-:W-:Y:S02]  /*3b20*/  UIADD3 UR50, UPT, UPT, UR38, 0x4, URZ ;  /* 0x0000000426327890 */ /* 0x000fe4000fffe0ff */
[----:B------:R-:W-:Y:S02]  /*3b30*/  UIADD3 UR46, UPT, UPT, UR38, 0x6, URZ ;  /* 0x00000006262e7890 */ /* 0x000fe4000fffe0ff */
[----:B------:R-:W-:Y:S01]  /*3b40*/  UIADD3 UR24, UPT, UPT, UR24, -0x1, URZ ;  /* 0xffffffff18187890 */ /* 0x000fe2000fffe0ff */
[----:B------:R-:W-:Y:S01]  /*3b50*/  UMOV UR43, 0x4008 ;  /* 0x00004008002b7882 */ /* 0x000fe20000000000 */
[----:B------:R-:W-:Y:S01]  /*3b60*/  UMOV UR45, 0x4008 ;  /* 0x00004008002d7882 */ /* 0x000fe20000000000 */
[----:B------:R3:W-:Y:S01]  /*3b70*/  UTCCP.T.S.4x32dp128bit tmem[UR29+0x100], gdesc[UR42] ;  /* 0x0001002a1d0079e7 */ /* 0x0007e20009100000 */
[----:B------:R3:W-:Y:S01]  /*3b80*/  UTCCP.T.S.4x32dp128bit tmem[UR29+0x104], gdesc[UR44] ;  /* 0x0001042c1d0079e7 */ /* 0x0007e20009100000 */
[----:B------:R-:W-:Y:S01]  /*3b90*/  UMOV UR41, 0x40004040 ;  /* 0x4000404000297882 */ /* 0x000fe20000000000 */
[----:B------:R-:W-:Y:S01]  /*3ba0*/  UMOV UR39, 0x40004040 ;  /* 0x4000404000277882 */ /* 0x000fe20000000000 */
[----:B------:R-:W-:Y:S01]  /*3bb0*/  UMOV UR57, 0x40004040 ;  /* 0x4000404000397882 */ /* 0x000fe20000000000 */
[----:B------:R3:W-:Y:S01]  /*3bc0*/  UTCQMMA gdesc[UR38], gdesc[UR40], tmem[UR16], tmem[UR36], idesc[UR37], tmem[UR10], UP1 ;  /* 0x000a242826007dea */ /* 0x0007e20008800310 */
[----:B------:R-:W-:Y:S01]  /*3bd0*/  UMOV UR55, 0x40004040 ;  /* 0x4000404000377882 */ /* 0x000fe20000000000 */
[----:B------:R-:W-:Y:S01]  /*3be0*/  UMOV UR53, 0x40004040 ;  /* 0x4000404000357882 */ /* 0x000fe20000000000 */
[----:B------:R3:W-:Y:S01]  /*3bf0*/  UTCQMMA gdesc[UR54], gdesc[UR56], tmem[UR16], tmem[UR34], idesc[UR35], tmem[UR8], UPT ;  /* 0x0008223836007dea */ /* 0x0007e2000b800310 */
[----:B------:R-:W-:Y:S01]  /*3c00*/  UMOV UR51, 0x40004040 ;  /* 0x4000404000337882 */ /* 0x000fe20000000000 */
[----:B------:R-:W-:Y:S01]  /*3c10*/  UMOV UR49, 0x40004040 ;  /* 0x4000404000317882 */ /* 0x000fe20000000000 */
[----:B------:R3:W-:Y:S01]  /*3c20*/  UTCQMMA gdesc[UR50], gdesc[UR52], tmem[UR16], tmem[UR32], idesc[UR33], tmem[UR6], UPT ;  /* 0x0006203432007dea */ /* 0x0007e2000b800310 */
[----:B------:R-:W-:Y:S01]  /*3c30*/  UMOV UR47, 0x40004040 ;  /* 0x40004040002f7882 */ /* 0x000fe20000000000 */
[----:B------:R-:W-:Y:S01]  /*3c40*/  UMOV UR26, 0x1 ;  /* 0x00000001001a7882 */ /* 0x000fe20000000000 */
[----:B------:R3:W-:Y:S01]  /*3c50*/  UTCQMMA gdesc[UR46], gdesc[UR48], tmem[UR16], tmem[UR30], idesc[UR31], tmem[UR4], UPT ;  /* 0x00041e302e007dea */ /* 0x0007e2000b800310 */
[----:B------:R3:W-:Y:S01]  /*3c60*/  UTCBAR.MULTICAST [UR14], URZ, UR17 ;  /* 0x000000ff0e0073e9 */ /* 0x0007e20008000811 */
[----:B------:R-:W-:Y:S01]  /*3c70*/  UMOV UR23, UR27 ;  /* 0x0000001b00177c82 */ /* 0x000fe20008000000 */
[----:B------:R-:W-:Y:S05]  /*3c80*/  BRA.U UP0, `(.L_x_70) ;  /* 0xfffffffd00347547 */ /* 0x000fea000b83ffff */
.L_x_67:
[----:B------:R-:W-:Y:S01]  /*3c90*/  UIADD3 UR28, UPT, UPT, UR28, 0x1, URZ ;  /* 0x000000011c1c7890 */ /* 0x000fe2000fffe0ff */
[C---:B------:R-:W-:Y:S01]  /*3ca0*/  ISETP.NE.AND P0, PT, R10.reuse, 0x2, PT ;  /* 0x000000020a00780c */ /* 0x040fe20003f05270 */
[----:B------:R-:W-:Y:S02]  /*3cb0*/  UIADD3 UR15, UPT, UPT, UR15, 0xc0, URZ ;  /* 0x000000c00f0f7890 */ /* 0x000fe4000fffe0ff */
[----:B------:R-:W-:Y:S01]  /*3cc0*/  UISETP.NE.AND UP0, UPT, UR28, 0x2, UPT ;  /* 0x000000021c00788c */ /* 0x000fe2000bf05270 */
[----:B-1-3--:R-:W-:Y:S02]  /*3cd0*/  SEL R0, RZ, 0x1, P0 ;  /* 0x00000001ff007807 */ /* 0x00afe40000000000 */
[----:B------:R-:W-:Y:S01]  /*3ce0*/  SEL R10, R10, RZ, P0 ;  /* 0x000000ff0a0a7207 */ /* 0x000fe20000000000 */
[----:B------:R-:W-:Y:S01]  /*3cf0*/  USEL UR14, URZ, 0x1, UP0 ;  /* 0x00000001ff0e7887 */ /* 0x000fe20008000000 */
[----:B------:R-:W-:Y:S01]  /*3d00*/  LOP3.LUT R9, R9, R0, RZ, 0x3c, !PT ;  /* 0x0000000009097212 */ /* 0x000fe200078e3cff */
[----:B------:R-:W-:Y:S01]  /*3d10*/  USEL UR28, UR28, URZ, UP0 ;  /* 0x000000ff1c1c7287 */ /* 0x000fe20008000000 */
[----:B------:R1:W-:Y:S03]  /*3d20*/  UTCBAR [UR15], URZ ;  /* 0x000000ff0f0073e9 */ /* 0x0003e600080000ff */
[----:B------:R-:W-:Y:S01]  /*3d30*/  LOP3.LUT R11, R11, UR14, RZ, 0x3c, !PT ;  /* 0x0000000e0b0b7c12 */ /* 0x000fe2000f8e3cff */
[----:B------:R-:W-:Y:S07]  /*3d40*/  @P1 BRA `(.L_x_71) ;  /* 0xfffffff800841947 */ /* 0x000fee000383ffff */
[----:B------:R-:W3:Y:S01]  /*3d50*/  S2UR UR4, SR_CgaCtaId ;  /* 0x00000000000479c3 */ /* 0x000ee20000008800 */
[----:B------:R-:W-:Y:S01]  /*3d60*/  ELECT P0, URZ, PT ;  /* 0x0000000000ff782f */ /* 0x000fe20003800000 */
[----:B------:R-:W-:Y:S01]  /*3d70*/  IMAD.MOV.U32 R0, RZ, RZ, 0x1 ;  /* 0x00000001ff007424 */ /* 0x000fe200078e00ff */
[----:B------:R-:W-:Y:S01]  /*3d80*/  UIADD3 UR13, UPT, UPT, UR13, 0xd0, URZ ;  /* 0x000000d00d0d7890 */ /* 0x000fe2000fffe0ff */
[----:B------:R-:W-:Y:S01]  /*3d90*/  SHF.L.U32 R2, R11, 0x1f, RZ ;  /* 0x0000001f0b027819 */ /* 0x000fe200000006ff */
[----:B------:R-:W-:-:S03]  /*3da0*/  UMOV UR5, 0x40 ;  /* 0x0000004000057882 */ /* 0x000fc60000000000 */
[----:B------:R-:W-:Y:S01]  /*3db0*/  UVIRTCOUNT.DEALLOC.SMPOOL 0x80 ;  /* 0x000000800000784c */ /* 0x000fe20000000000 */
[----:B---3--:R-:W-:Y:S02]  /*3dc0*/  ULEA UR4, UR4, UR5, 0x18 ;  /* 0x0000000504047291 */ /* 0x008fe4000f8ec0ff */
[----:B------:R-:W-:-:S07]  /*3dd0*/  ULEA UR5, UR28, UR13, 0x3 ;  /* 0x0000000d1c057291 */ /* 0x000fce000f8e18ff */
[----:B------:R3:W-:Y:S02]  /*3de0*/  @P0 STS.U8 [UR4+0x1c], R0 ;  /* 0x00001c00ff000988 */ /* 0x0007e40008000004 */
[----:B------:R-:W2:Y:S02]  /*3df0*/  SYNCS.PHASECHK.TRANS64.TRYWAIT P0, [UR5], R2 ;  /* 0x00000002ff0075a7 */ /* 0x000ea40008001105 */
[----:B--23--:R-:W-:Y:S05]  /*3e00*/  @!P0 BRA `(.L_x_72) ;  /* 0x0000005800d08947 */ /* 0x00cfea0003800000 */
.L_x_163:
[----:B------:R-:W-:-:S04]  /*3e10*/  UIADD3 UR6, UPT, UPT, UR28, 0x1, URZ ;  /* 0x000000011c067890 */ /* 0x000fc8000fffe0ff */
[----:B------:R-:W-:-:S04]  /*3e20*/  UISETP.NE.AND UP0, UPT, UR6, 0x2, UPT ;  /* 0x000000020600788c */ /* 0x000fc8000bf05270 */
[----:B------:R-:W-:Y:S02]  /*3e30*/  USEL UR5, URZ, 0x1, UP0 ;  /* 0x00000001ff057887 */ /* 0x000fe40008000000 */
[----:B------:R-:W-:-:S04]  /*3e40*/  USEL UR6, UR6, URZ, UP0 ;  /* 0x000000ff06067287 */ /* 0x000fc80008000000 */
[----:B------:R-:W-:Y:S01]  /*3e50*/  ULEA UR6, UR6, UR13, 0x3 ;  /* 0x0000000d06067291 */ /* 0x000fe2000f8e18ff */
[----:B--2---:R-:W-:-:S04]  /*3e60*/  LOP3.LUT R2, R11, UR5, RZ, 0x3c, !PT ;  /* 0x000000050b027c12 */ /* 0x004fc8000f8e3cff */
[----:B------:R-:W-:-:S04]  /*3e70*/  SHF.L.U32 R2, R2, 0x1f, RZ ;  /* 0x0000001f02027819 */ /* 0x000fc800000006ff */
[----:B------:R-:W2:Y:S02]  /*3e80*/  SYNCS.PHASECHK.TRANS64.TRYWAIT P0, [UR6], R2 ;  /* 0x00000002ff0075a7 */ /* 0x000ea40008001106 */
[----:B--2---:R-:W-:Y:S05]  /*3e90*/  @!P0 BRA `(.L_x_73) ;  /* 0x0000005800c48947 */ /* 0x004fea0003800000 */
.L_x_165:
[----:B------:R-:W-:Y:S01]  /*3ea0*/  NOP ;  /* 0x0000000000007918 */ /* 0x000fe20000000000 */
[----:B--2---:R-:W2:Y:S01]  /*3eb0*/  LDS R0, [UR4+0x14] ;  /* 0x00001404ff007984 */ /* 0x004ea20008000800 */
[----:B------:R-:W-:Y:S01]  /*3ec0*/  ULOP3.LUT UR6, UR29, 0xffff, URZ, 0xc0, !UPT ;  /* 0x0000ffff1d067892 */ /* 0x000fe2000f8ec0ff */
[----:B------:R-:W-:Y:S01]  /*3ed0*/  UMOV UR8, 0xffff ;  /* 0x0000ffff00087882 */ /* 0x000fe20000000000 */
[----:B------:R-:W-:Y:S02]  /*3ee0*/  UMOV UR5, 0x1 ;  /* 0x0000000100057882 */ /* 0x000fe40000000000 */
[----:B------:R-:W-:-:S04]  /*3ef0*/  USHF.R.U32.HI UR6, URZ, 0x5, UR6 ;  /* 0x00000005ff067899 */ /* 0x000fc80008011606 */
[----:B------:R-:W-:Y:S02]  /*3f00*/  USHF.L.U32 UR8, UR8, UR6, URZ ;  /* 0x0000000608087299 */ /* 0x000fe400080006ff */
[----:B------:R-:W-:-:S04]  /*3f10*/  USHF.L.U32 UR5, UR5, UR6, URZ ;  /* 0x0000000605057299 */ /* 0x000fc800080006ff */
[----:B--2---:R-:W-:-:S04]  /*3f20*/  LOP3.LUT R0, R0, UR8, RZ, 0xc0, !PT ;  /* 0x0000000800007c12 */ /* 0x004fc8000f8ec0ff */
[----:B------:R-:W-:-:S13]  /*3f30*/  ISETP.NE.AND P0, PT, R0, UR8, PT ;  /* 0x0000000800007c0c */ /* 0x000fda000bf05270 */
[----:B------:R-:W-:Y:S05]  /*3f40*/  @P0 BRA `(.L_x_74) ;  /* 0x0000000000580947 */ /* 0x000fea0003800000 */
[----:B------:R-:W2:Y:S02]  /*3f50*/  LDS R0, [UR4+0x18] ;  /* 0x00001804ff007984 */ /* 0x000ea40008000800 */
[----:B--2---:R-:W-:-:S04]  /*3f60*/  LOP3.LUT R0, R0, UR5, RZ, 0xc0, !PT ;  /* 0x0000000500007c12 */ /* 0x004fc8000f8ec0ff */
[----:B------:R-:W-:-:S13]  /*3f70*/  ISETP.NE.AND P0, PT, R0, UR5, PT ;  /* 0x0000000500007c0c */ /* 0x000fda000bf05270 */
[----:B------:R-:W-:Y:S05]  /*3f80*/  @P0 BRA `(.L_x_75) ;  /* 0x00000000003c0947 */ /* 0x000fea0003800000 */
[----:B------:R-:W2:Y:S01]  /*3f90*/  S2R R2, SR_LANEID ;  /* 0x0000000000027919 */ /* 0x000ea20000000000 */
[----:B------:R-:W-:Y:S01]  /*3fa0*/  ULOP3.LUT UR8, URZ, UR8, URZ, 0x33, !UPT ;  /* 0x00000008ff087292 */ /* 0x000fe2000f8e33ff */
[----:B------:R-:W-:Y:S02]  /*3fb0*/  VOTEU.ANY UR7, UPT, PT ;  /* 0x0000000000077886 */ /* 0x000fe400038e0100 */
[----:B------:R-:W-:-:S03]  /*3fc0*/  UFLO.U32 UR7, UR7 ;  /* 0x00000007000772bd */ /* 0x000fc600080e0000 */
[----:B------:R-:W-:-:S04]  /*3fd0*/  IMAD.U32 R0, RZ, RZ, UR8 ;  /* 0x00000008ff007e24 */ /* 0x000fc8000f8e00ff */
[----:B------:R3:W1:Y:S02]  /*3fe0*/  REDUX UR6, R0 ;  /* 0x00000000000673c4 */ /* 0x0006640000000000 */
[----:B------:R1:W-:Y:S01]  /*3ff0*/  UTCATOMSWS.AND URZ, UR8 ;  /* 0x0000000800ff79e3 */ /* 0x0003e20008000000 */
[----:B--2---:R-:W-:Y:S02]  /*4000*/  ISETP.EQ.U32.AND P0, PT, R2, UR7, PT ;  /* 0x0000000702007c0c */ /* 0x004fe4000bf02070 */
[----:B---3--:R-:W-:Y:S02]  /*4010*/  LOP3.LUT R0, RZ, UR5, RZ, 0x33, !PT ;  /* 0x00000005ff007c12 */ /* 0x008fe4000f8e33ff */
[----:B-1----:R-:W-:Y:S02]  /*4020*/  MOV R2, UR6 ;  /* 0x0000000600027c02 */ /* 0x002fe40008000f00 */
[----:B------:R-:W1:Y:S07]  /*4030*/  REDUX UR5, R0 ;  /* 0x00000000000573c4 */ /* 0x000e6e0000000000 */
[----:B------:R2:W-:Y:S01]  /*4040*/  @P0 ATOMS.AND RZ, [UR4+0x14], R2 ;  /* 0x00001402ffff098c */ /* 0x0005e2000a800004 */
[----:B-1----:R-:W-:-:S05]  /*4050*/  IMAD.U32 R0, RZ, RZ, UR5 ;  /* 0x00000005ff007e24 */ /* 0x002fca000f8e00ff */
[----:B------:R2:W-:Y:S01]  /*4060*/  @P0 ATOMS.AND RZ, [UR4+0x18], R0 ;  /* 0x00001800ffff098c */ /* 0x0005e2000a800004 */
[----:B------:R-:W-:Y:S05]  /*4070*/  BRA `(.L_x_76) ;  /* 0x0000000000147947 */ /* 0x000fea0003800000 */
.L_x_75:
[----:B------:R-:W-:Y:S02]  /*4080*/  MOV R2, 0x40a0 ;  /* 0x000040a000027802 */ /* 0x000fe40000000f00 */
[----:B-1--45:R-:W-:Y:S05]  /*4090*/  CALL.REL.NOINC `($__internal_0_$__cuda_sm10x_tcgen05_guardrail_trap_col_being_dealloced_not_returned_by_alloc) ;  /* 0x0000005c00ac7944 */ /* 0x032fea0003c00000 */
[----:B------:R-:W-:Y:S05]  /*40a0*/  BRA `(.L_x_76) ;  /* 0x0000000000087947 */ /* 0x000fea0003800000 */
.L_x_74:
[----:B------:R-:W-:Y:S02]  /*40b0*/  MOV R2, 0x40d0 ;  /* 0x000040d000027802 */ /* 0x000fe40000000f00 */
[----:B-1--45:R-:W-:Y:S05]  /*40c0*/  CALL.REL.NOINC `($__internal_2_$__cuda_sm10x_tcgen05_guardrail_trap_unallocated_columns_being_dealloced) ;  /* 0x0000005c00b87944 */ /* 0x032fea0003c00000 */
.L_x_76:
[----:B------:R-:W-:Y:S01]  /*40d0*/  NOP ;  /* 0x0000000000007918 */ /* 0x000fe20000000000 */
[----:B------:R-:W-:Y:S05]  /*40e0*/  EXIT ;  /* 0x000000000000794d */ /* 0x000fea0003800000 */
.L_x_60:
[----:B------:R-:W-:-:S09]  /*40f0*/  UISETP.NE.OR UP5, UPT, UR10, 0x3, !UP5 ;  /* 0x000000030a00788c */ /* 0x000fd2000efa5670 */
[----:B------:R-:W-:Y:S05]  /*4100*/  BRA.U UP5, `(.L_x_77) ;  /* 0x0000000d05f87547 */ /* 0x000fea000b800000 */
[----:B------:R-:W1:Y:S01]  /*4110*/  LDC R0, c[0x0][0xf30] ;  /* 0x0003cc00ff007b82 */ /* 0x000e620000000800 */
[----:B------:R-:W-:Y:S01]  /*4120*/  UMOV UR4, 0x400 ;  /* 0x0000040000047882 */ /* 0x000fe20000000000 */
[----:B------:R-:W-:Y:S01]  /*4130*/  IMAD.MOV.U32 R32, RZ, RZ, 0x1 ;  /* 0x00000001ff207424 */ /* 0x000fe200078e00ff */
[----:B------:R-:W-:Y:S01]  /*4140*/  ULEA UR4, UR45, UR4, 0x18 ;  /* 0x000000042d047291 */ /* 0x000fe2000f8ec0ff */
[----:B------:R-:W-:Y:S01]  /*4150*/  CS2R R30, SRZ ;  /* 0x00000000001e7805 */ /* 0x000fe2000001ff00 */
[----:B------:R-:W-:Y:S01]  /*4160*/  IMAD.MOV.U32 R27, RZ, RZ, 0x2000 ;  /* 0x00002000ff1b7424 */ /* 0x000fe200078e00ff */
[----:B------:R-:W-:Y:S02]  /*4170*/  UPLOP3.LUT UP0, UPT, UPT, UPT, UPT, 0x40, 0x4 ;  /* 0x000000000004789c */ /* 0x000fe40003f0e870 */
[----:B------:R-:W3:Y:S01]  /*4180*/  LDC R26, c[0x0][0x370] ;  /* 0x0000dc00ff1a7b82 */ /* 0x000ee20000000800 */
[----:B------:R-:W-:Y:S02]  /*4190*/  UIADD3 UR5, UPT, UPT, UR4, 0x68, URZ ;  /* 0x0000006804057890 */ /* 0x000fe4000fffe0ff */
[----:B------:R-:W-:-:S02]  /*41a0*/  UIADD3 UR33, UPT, UPT, UR4, 0x50, URZ ;  /* 0x0000005004217890 */ /* 0x000fc4000fffe0ff */
[----:B------:R-:W-:Y:S02]  /*41b0*/  UIADD3 UR25, UPT, UPT, UR4, 0x58, URZ ;  /* 0x0000005804197890 */ /* 0x000fe4000fffe0ff */
[----:B------:R-:W-:Y:S01]  /*41c0*/  UIADD3 UR9, UPT, UPT, UR4, 0x60, URZ ;  /* 0x0000006004097890 */ /* 0x000fe2000fffe0ff */
[----:B------:R-:W4:Y:S01]  /*41d0*/  LDC R3, c[0x0][0xf0c] ;  /* 0x0003c300ff037b82 */ /* 0x000f220000000800 */
[----:B------:R-:W-:-:S07]  /*41e0*/  UPRMT UR5, UR45, 0x654, UR5 ;  /* 0x000006542d057896 */ /* 0x000fce0008000005 */
[----:B------:R-:W2:Y:S01]  /*41f0*/  LDC R24, c[0x0][0xf20] ;  /* 0x0003c800ff187b82 */ /* 0x000ea20000000800 */
[----:B-1----:R-:W-:-:S07]  /*4200*/  ISETP.NE.AND P1, PT, R0, 0x1, PT ;  /* 0x000000010000780c */ /* 0x002fce0003f25270 */
[----:B------:R-:W1:Y:S08]  /*4210*/  LDC.64 R34, c[0x0][0x348] ;  /* 0x0000d200ff227b82 */ /* 0x000e700000000a00 */
[----:B------:R-:W1:Y:S08]  /*4220*/  LDC.64 R14, c[0x0][0xc88] ;  /* 0x00032200ff0e7b82 */ /* 0x000e700000000a00 */
[----:B------:R-:W1:Y:S08]  /*4230*/  LDC.64 R18, c[0x0][0xf10] ;  /* 0x0003c400ff127b82 */ /* 0x000e700000000a00 */
[----:B------:R-:W1:Y:S08]  /*4240*/  LDC.64 R6, c[0x0][0xf18] ;  /* 0x0003c600ff067b82 */ /* 0x000e700000000a00 */
[----:B------:R-:W1:Y:S08]  /*4250*/  LDC.64 R4, c[0x0][0xf28] ;  /* 0x0003ca00ff047b82 */ /* 0x000e700000000a00 */
[----:B------:R-:W1:Y:S08]  /*4260*/  LDC.64 R16, c[0x0][0xc90] ;  /* 0x00032400ff107b82 */ /* 0x000e700000000a00 */
[----:B--234-:R-:W1:Y:S02]  /*4270*/  LDC R25, c[0x0][0x374] ;  /* 0x0000dd00ff197b82 */ /* 0x01ce640000000800 */
.L_x_88:
[C---:B------:R-:W-:Y:S02]  /*4280*/  LEA R0, R31.reuse, UR4, 0x3 ;  /* 0x000000041f007c11 */ /* 0x040fe4000f8e18ff */
[----:B------:R-:W-:Y:S02]  /*4290*/  SHF.L.U32 R2, R30, 0x1f, RZ ;  /* 0x0000001f1e027819 */ /* 0x000fe400000006ff */
[----:B------:R-:W-:Y:S02]  /*42a0*/  LEA R20, R31, UR4, 0x4 ;  /* 0x000000041f147c11 */ /* 0x000fe4000f8e20ff */
[----:B--2---:R-:W2:Y:S02]  /*42b0*/  SYNCS.PHASECHK.TRANS64.TRYWAIT P0, [R0+URZ+0xa0], R2 ;  /* 0x0000a002000075a7 */ /* 0x004ea400080011ff */
[----:B--2---:R-:W-:Y:S05]  /*42c0*/  @!P0 BRA `(.L_x_78) ;  /* 0x0000005400d08947 */ /* 0x004fea0003800000 */
.L_x_166:
[----:B------:R-:W-:Y:S01]  /*42d0*/  ISETP.GE.AND P0, PT, R40, 0x1, PT ;  /* 0x000000012800780c */ /* 0x000fe20003f06270 */
[----:B------:R-:W3:Y:S01]  /*42e0*/  LDS.128 R20, [R20+0x110] ;  /* 0x0001100014147984 */ /* 0x000ee20000000c00 */
[----:B-1----:R-:W-:Y:S01]  /*42f0*/  ISETP.NE.U32.AND P5, PT, R16, RZ, PT ;  /* 0x000000ff1000720c */ /* 0x002fe20003fa5070 */
[----:B--2---:R-:W-:Y:S01]  /*4300*/  VIADD R0, R0, 0xb0 ;  /* 0x000000b000007836 */ /* 0x004fe20000000000 */
[----:B------:R-:W-:Y:S01]  /*4310*/  ISETP.NE.U32.AND P4, PT, R16, RZ, PT ;  /* 0x000000ff1000720c */ /* 0x000fe20003f85070 */
[----:B------:R-:W-:Y:S01]  /*4320*/  USHF.L.U32 UR35, UR27, 0x7, URZ ;  /* 0x000000071b237899 */ /* 0x000fe200080006ff */
[C---:B------:R-:W-:Y:S01]  /*4330*/  ISETP.NE.AND.EX P5, PT, R17.reuse, RZ, PT, P5 ;  /* 0x000000ff1100720c */ /* 0x040fe20003fa5350 */
[----:B------:R-:W-:Y:S01]  /*4340*/  USHF.L.U32 UR34, UR11, 0x7, URZ ;  /* 0x000000070b227899 */ /* 0x000fe200080006ff */
[----:B------:R-:W-:Y:S01]  /*4350*/  PRMT R0, RZ, 0x654, R0 ;  /* 0x00000654ff007816 */ /* 0x000fe20000000000 */
[----:B------:R-:W-:Y:S01]  /*4360*/  @!PT LDS RZ, [RZ] ;  /* 0x00000000fffff984 */ /* 0x000fe20000000800 */
[----:B------:R-:W-:Y:S01]  /*4370*/  @!PT LDS RZ, [RZ] ;  /* 0x00000000fffff984 */ /* 0x000fe20000000800 */
[----:B------:R-:W-:Y:S01]  /*4380*/  @!PT LDS RZ, [RZ] ;  /* 0x00000000fffff984 */ /* 0x000fe20000000800 */
[----:B------:R-:W-:Y:S01]  /*4390*/  @!PT LDS RZ, [RZ] ;  /* 0x00000000fffff984 */ /* 0x000fe20000000800 */
[----:B------:R1:W-:Y:S06]  /*43a0*/  MEMBAR.ALL.CTA ;  /* 0x0000000000007992 */ /* 0x0003ec0000008000 */
[----:B-1----:R-:W1:Y:S01]  /*43b0*/  FENCE.VIEW.ASYNC.S ;  /* 0x00000000000073c6 */ /* 0x002e620000000000 */
[----:B------:R-:W-:Y:S02]  /*43c0*/  ISETP.NE.AND.EX P4, PT, R17, RZ, PT, P4 ;  /* 0x000000ff1100720c */ /* 0x000fe40003f85340 */
[----:B------:R-:W-:Y:S01]  /*43d0*/  SHF.L.U32 R28, R32, 0x1f, RZ ;  /* 0x0000001f201c7819 */ /* 0x000fe200000006ff */
[----:B-1----:R1:W-:Y:S01]  /*43e0*/  SYNCS.ARRIVE.TRANS64.RED.A1T0 RZ, [R0+URZ], RZ ;  /* 0x000000ff00ff79a7 */ /* 0x0023e200081004ff */
[----:B---3--:R-:W-:Y:S11]  /*43f0*/  LOP3.LUT P3, RZ, R22, 0x1, RZ, 0xc0, !PT ;  /* 0x0000000116ff7812 */ /* 0x008ff6000786c0ff */
[----:B------:R-:W-:Y:S02]  /*4400*/  @!UPT UIADD3 URZ, UPT, UPT, URZ, URZ, URZ ;  /* 0x000000fffffff290 */ /* 0x000fe4000fffe0ff */
[----:B------:R-:W-:Y:S02]  /*4410*/  @P3 MOV R11, R20 ;  /* 0x00000014000b3202 */ /* 0x000fe40000000f00 */
[----:B------:R-:W-:Y:S01]  /*4420*/  @P3 LOP3.LUT R10, R21, 0xffff, RZ, 0xc0, !PT ;  /* 0x0000ffff150a3812 */ /* 0x000fe200078ec0ff */
[----:B-1----:R-:W-:Y:S06]  /*4430*/  @!P0 BRA `(.L_x_79) ;  /* 0x0000000000a48947 */ /* 0x002fec0003800000 */
[-C--:B------:R-:W-:Y:S01]  /*4440*/  IMAD.HI.U32 R0, R25, R7.reuse, RZ ;  /* 0x0000000719007227 */ /* 0x080fe200078e00ff */
[----:B------:R-:W-:Y:S02]  /*4450*/  ISETP.NE.AND P0, PT, R6, 0x1, PT ;  /* 0x000000010600780c */ /* 0x000fe40003f05270 */
[----:B------:R-:W-:Y:S01]  /*4460*/  ISETP.NE.AND P2, PT, R40, 0x1, PT ;  /* 0x000000012800780c */ /* 0x000fe20003f45270 */
[----:B------:R-:W-:Y:S01]  /*4470*/  IMAD.HI.U32 R9, R26, R18, RZ ;  /* 0x000000121a097227 */ /* 0x000fe200078e00ff */
[----:B------:R-:W-:Y:S02]  /*4480*/  SHF.R.U32.HI R0, RZ, R24, R0 ;  /* 0x00000018ff007219 */ /* 0x000fe40000011600 */
[----:B------:R-:W-:Y:S01]  /*4490*/  ISETP.NE.AND P6, PT, R3, 0x1, PT ;  /* 0x000000010300780c */ /* 0x000fe20003fc5270 */
[----:B------:R-:W-:Y:S01]  /*44a0*/  IMAD.HI.U32 R13, R10, R7, RZ ;  /* 0x000000070a0d7227 */ /* 0x000fe200078e00ff */
[----:B------:R-:W-:Y:S02]  /*44b0*/  SHF.R.U32.HI R9, RZ, R19, R9 ;  /* 0x00000013ff097219 */ /* 0x000fe40000011609 */
[----:B------:R-:W-:Y:S01]  /*44c0*/  SEL R0, R25, R0, !P0 ;  /* 0x0000000019007207 */ /* 0x000fe20004000000 */
[----:B------:R-:W-:Y:S01]  /*44d0*/  IMAD.HI.U32 R12, R11, R18, RZ ;  /* 0x000000120b0c7227 */ /* 0x000fe200078e00ff */
[----:B------:R-:W-:Y:S03]  /*44e0*/  SEL R9, R26, R9, !P6 ;  /* 0x000000091a097207 */ /* 0x000fe60007000000 */
[-C--:B------:R-:W-:Y:S01]  /*44f0*/  IMAD.HI.U32 R8, R0, R4.reuse, RZ ;  /* 0x0000000400087227 */ /* 0x080fe200078e00ff */
[----:B------:R-:W-:Y:S03]  /*4500*/  SHF.R.U32.HI R12, RZ, R19, R12 ;  /* 0x00000013ff0c7219 */ /* 0x000fe6000001160c */
[----:B------:R-:W-:Y:S01]  /*4510*/  IMAD.HI.U32 R2, R9, R4, RZ ;  /* 0x0000000409027227 */ /* 0x000fe200078e00ff */
[-C--:B------:R-:W-:Y:S02]  /*4520*/  @P2 SHF.R.U32.HI R0, RZ, R5.reuse, R8 ;  /* 0x00000005ff002219 */ /* 0x080fe40000011608 */
[----:B------:R-:W-:Y:S02]  /*4530*/  SHF.R.U32.HI R8, RZ, R24, R13 ;  /* 0x00000018ff087219 */ /* 0x000fe4000001160d */
[----:B------:R-:W-:Y:S01]  /*4540*/  @P2 SHF.R.U32.HI R9, RZ, R5, R2 ;  /* 0x00000005ff092219 */ /* 0x000fe20000011602 */
[----:B------:R-:W-:Y:S01]  /*4550*/  IMAD R0, R40, R0, RZ ;  /* 0x0000000028007224 */ /* 0x000fe200078e02ff */
[----:B------:R-:W-:Y:S02]  /*4560*/  SEL R8, R10, R8, !P0 ;  /* 0x000000080a087207 */ /* 0x000fe40004000000 */
[----:B------:R-:W-:Y:S01]  /*4570*/  SEL R2, R11, R12, !P6 ;  /* 0x0000000c0b027207 */ /* 0x000fe20007000000 */
[----:B------:R-:W-:Y:S01]  /*4580*/  IMAD R12, R40, R9, RZ ;  /* 0x00000009280c7224 */ /* 0x000fe200078e02ff */
[C---:B------:R-:W-:Y:S01]  /*4590*/  ISETP.GE.AND P0, PT, R8.reuse, R0, PT ;  /* 0x000000000800720c */ /* 0x040fe20003f06270 */
[----:B------:R-:W-:Y:S03]  /*45a0*/  IMAD.HI.U32 R0, R8, R4, RZ ;  /* 0x0000000408007227 */ /* 0x000fe600078e00ff */
[----:B------:R-:W-:Y:S02]  /*45b0*/  ISETP.GE.OR P0, PT, R2, R12, P0 ;  /* 0x0000000c0200720c */ /* 0x000fe40000706670 */
[-C--:B------:R-:W-:Y:S04]  /*45c0*/  SHF.R.U32.HI R0, RZ, R5.reuse, R0 ;  /* 0x00000005ff007219 */ /* 0x080fe80000011600 */
[----:B------:R-:W-:Y:S05]  /*45d0*/  SEL R13, R8, R0, !P2 ;  /* 0x00000000080d7207 */ /* 0x000fea0005000000 */
[----:B------:R-:W-:Y:S02]  /*45e0*/  IMAD.MOV R12, RZ, RZ, -R13 ;  /* 0x000000ffff0c7224 */ /* 0x000fe400078e0a0d */
[----:B------:R-:W-:Y:S04]  /*45f0*/  @!P0 IMAD.HI.U32 R0, R2, R4, RZ ;  /* 0x0000000402008227 */ /* 0x000fe800078e00ff */
[----:B------:R-:W-:Y:S01]  /*4600*/  IMAD R12, R40, R12, R8 ;  /* 0x0000000c280c7224 */ /* 0x000fe200078e0208 */
[----:B------:R-:W-:Y:S04]  /*4610*/  @!P0 SHF.R.U32.HI R0, RZ, R5, R0 ;  /* 0x00000005ff008219 */ /* 0x000fe80000011600 */
[----:B------:R-:W-:Y:S04]  /*4620*/  @!P0 SEL R0, R2, R0, !P2 ;  /* 0x0000000002008207 */ /* 0x000fe80005000000 */
[----:B------:R-:W-:Y:S01]  /*4630*/  @!P0 IADD3 R13, PT, PT, R13, -R0, RZ ;  /* 0x800000000d0d8210 */ /* 0x000fe20007ffe0ff */
[----:B------:R-:W-:Y:S01]  /*4640*/  @!P0 IMAD R0, R9, R12, R0 ;  /* 0x0000000c09008224 */ /* 0x000fe200078e0200 */
[----:B------:R-:W-:Y:S01]  /*4650*/  IADD3 R9, PT, PT, -R8, RZ, RZ ;  /* 0x000000ff08097210 */ /* 0x000fe20007ffe1ff */
[--C-:B------:R-:W-:Y:S02]  /*4660*/  IMAD.MOV R12, RZ, RZ, -R2.reuse ;  /* 0x000000ffff0c7224 */ /* 0x100fe400078e0a02 */
[----:B------:R-:W-:Y:S02]  /*4670*/  @!P0 IMAD R8, R13, R40, R2 ;  /* 0x000000280d088224 */ /* 0x000fe400078e0202 */
[----:B------:R-:W-:Y:S02]  /*4680*/  @!P0 IMAD.MOV.U32 R2, RZ, RZ, R0 ;  /* 0x000000ffff028224 */ /* 0x000fe400078e0000 */
[----:B------:R-:W-:Y:S02]  /*4690*/  IMAD R11, R3, R12, R11 ;  /* 0x0000000c030b7224 */ /* 0x000fe400078e020b */
[----:B------:R-:W-:Y:S02]  /*46a0*/  IMAD R10, R6, R9, R10 ;  /* 0x00000009060a7224 */ /* 0x000fe400078e020a */
[----:B------:R-:W-:Y:S02]  /*46b0*/  IMAD R11, R2, R3, R11 ;  /* 0x00000003020b7224 */ /* 0x000fe400078e020b */
[----:B------:R-:W-:Y:S02]  /*46c0*/  IMAD R10, R8, R6, R10 ;  /* 0x00000006080a7224 */ /* 0x000fe400078e020a */
.L_x_79:
[----:B------:R-:W-:Y:S05]  /*46d0*/  BRA.U UP0, `(.L_x_80) ;  /* 0x0000000100107547 */ /* 0x000fea000b800000 */
[----:B------:R-:W-:Y:S04]  /*46e0*/  MOV R2, UR21 ;  /* 0x0000001500027c02 */ /* 0x000fe80008000f00 */
[----:B------:R-:W-:Y:S04]  /*46f0*/  SHF.L.U32 R2, R2, 0x1f, RZ ;  /* 0x0000001f02027819 */ /* 0x000fe800000006ff */
[----:B------:R-:W1:Y:S02]  /*4700*/  SYNCS.PHASECHK.TRANS64.TRYWAIT P0, [UR4+0x98], R2 ;  /* 0x00009802ff0075a7 */ /* 0x000e640008001104 */
[----:B-1----:R-:W-:Y:S05]  /*4710*/  @!P0 BRA `(.L_x_81) ;  /* 0x0000005000d08947 */ /* 0x002fea0003800000 */
.L_x_80:
[----:B------:R-:W-:Y:S05]  /*4720*/  @!P5 BRA `(.L_x_82) ;  /* 0x00000000002cd947 */ /* 0x000fea0003800000 */
[----:B------:R-:W-:Y:S01]  /*4730*/  ISETP.NE.U32.AND P0, PT, R14, RZ, PT ;  /* 0x000000ff0e00720c */ /* 0x000fe20003f05070 */
[----:B------:R-:W-:Y:S03]  /*4740*/  IMAD.MOV.U32 R88, RZ, RZ, 0x1 ;  /* 0x00000001ff587424 */ /* 0x000fe600078e00ff */
[----:B------:R-:W-:Y:S11]  /*4750*/  ISETP.NE.AND.EX P0, PT, R15, RZ, PT, P0 ;  /* 0x000000ff0f00720c */ /* 0x000ff60003f05300 */
[----:B------:R-:W-:Y:S02]  /*4760*/  @!UPT UIADD3 URZ, UPT, UPT, URZ, URZ, URZ ;  /* 0x000000fffffff290 */ /* 0x000fe4000fffe0ff */
[----:B------:R-:W2:Y:S01]  /*4770*/  @P0 LDC.64 R8, c[0x0][0xc88] ;  /* 0x00032200ff080b82 */ /* 0x000ea20000000a00 */
[----:B-1----:R-:W-:Y:S04]  /*4780*/  @P0 IMAD R0, R16, UR44, RZ ;  /* 0x0000002c10000c24 */ /* 0x002fe8000f8e02ff */
[----:B--2---:R-:W-:Y:S04]  /*4790*/  @P0 IMAD.WIDE R8, R0, 0x4, R8 ;  /* 0x0000000400080825 */ /* 0x004fe800078e0208 */
[----:B------:R-:W-:Y:S01]  /*47a0*/  HFMA2 R0, -RZ, RZ, 0, 5.9604644775390625e-08 ;  /* 0x00000001ff007431 */ /* 0x000fe200000001ff */
[----:B-----5:R2:W5:Y:S04]  /*47b0*/  @P0 LDG.E R49, desc[UR46][R8.64] ;  /* 0x0000002e08310981 */ /* 0x020568000c1e1900 */
[----:B------:R-:W-:Y:S01]  /*47c0*/  @!P0 PRMT R88, R0, 0x7610, R88 ;  /* 0x0000761000588816 */ /* 0x000fe20000000058 */
[----:B--2---:R-:W3:Y:S06]  /*47d0*/  @!P0 LDC R49, c[0x0][0xc80] ;  /* 0x00032000ff318b82 */ /* 0x004eec0000000800 */
.L_x_82:
[----:B---3-5:R-:W-:Y:S01]  /*47e0*/  @!P4 FSETP.EQ.AND P0, PT, R49, RZ, PT ;  /* 0x000000ff3100c20b */ /* 0x028fe20003f02000 */
[----:B------:R-:W-:Y:S01]  /*47f0*/  @!UPT UIADD3 URZ, UPT, UPT, URZ, URZ, URZ ;  /* 0x000000fffffff290 */ /* 0x000fe2000fffe0ff */
[----:B------:R-:W-:Y:S11]  /*4800*/  @!P4 BRA `(.L_x_83) ;  /* 0x000000000018c947 */ /* 0x000ff60003800000 */
[----:B------:R-:W-:Y:S02]  /*4810*/  LOP3.LUT P2, RZ, R88, 0xff, RZ, 0xc0, !PT ;  /* 0x000000ff58ff7812 */ /* 0x000fe4000784c0ff */
[----:B------:R-:W-:Y:S04]  /*4820*/  ISETP.NE.U32.AND P0, PT, R14, RZ, PT ;  /* 0x000000ff0e00720c */ /* 0x000fe80003f05070 */
[----:B------:R-:W-:Y:S04]  /*4830*/  ISETP.NE.AND.EX P0, PT, R15, RZ, PT, P0 ;  /* 0x000000ff0f00720c */ /* 0x000fe80003f05300 */
[----:B------:R-:W-:Y:S03]  /*4840*/  PLOP3.LUT P0, PT, P0, PT, PT, 0x8, 0x80 ;  /* 0x000000000080781c */ /* 0x000fe6000070e170 */
[----:B------:R-:W-:Y:S11]  /*4850*/  @P2 FSETP.EQ.AND P0, PT, R49, RZ, PT ;  /* 0x000000ff3100220b */ /* 0x000ff60003f02000 */
[----:B------:R-:W-:Y:S02]  /*4860*/  @!UPT UIADD3 URZ, UPT, UPT, URZ, URZ, URZ ;  /* 0x000000fffffff290 */ /* 0x000fe4000fffe0ff */
.L_x_83:
[----:B------:R-:W2:Y:S01]  /*4870*/  SYNCS.PHASECHK.TRANS64.TRYWAIT P2, [UR4+0x70], R28 ;  /* 0x0000701cff0075a7 */ /* 0x000ea20008041104 */
[----:B------:R-:W-:Y:S04]  /*4880*/  ELECT P4, URZ, PT ;  /* 0x0000000000ff782f */ /* 0x000fe80003880000 */
[----:B------:R-:W-:Y:S11]  /*4890*/  PLOP3.LUT P4, PT, P0, P4, PT, 0xf2, 0x2f ;  /* 0x00000000002f781c */ /* 0x000ff60000789e72 */
[----:B------:R-:W-:Y:S02]  /*48a0*/  @!UPT UIADD3 URZ, UPT, UPT, URZ, URZ, URZ ;  /* 0x000000fffffff290 */ /* 0x000fe4000fffe0ff */
[----:B------:R-:W-:Y:S05]  /*48b0*/  @!P4 IADD3 R8, P0, PT, R34, 0x980, RZ ;  /* 0x000009802208c810 */ /* 0x000fea0007f1e0ff */
[----:B-1----:R-:W-:Y:S01]  /*48c0*/  @!P4 IMAD.X R2, RZ, RZ, R35, P0 ;  /* 0x000000ffff02c224 */ /* 0x002fe200000e0623 */
[----:B--2---:R-:W-:Y:S07]  /*48d0*/  @!P2 BRA `(.L_x_84) ;  /* 0x000000500078a947 */ /* 0x004fee0003800000 */
.L_x_169:
[----:B------:R-:W-:Y:S01]  /*48e0*/  @!P4 R2UR UR6, R2 ;  /* 0x000000000206c2ca */ /* 0x000fe200000e0000 */
[----:B------:R-:W-:Y:S01]  /*48f0*/  VOTEU.ALL UP0, P4 ;  /* 0x0000000000ff7886 */ /* 0x000fe20002000000 */
[----:B------:R-:W-:Y:S01]  /*4900*/  @!P4 R2UR UR7, R8 ;  /* 0x000000000807c2ca */ /* 0x000fe200000e0000 */
[----:B-1----:R-:W-:Y:S01]  /*4910*/  @!P4 IMAD.MOV.U32 R0, RZ, RZ, 0x2000 ;  /* 0x00002000ff00c424 */ /* 0x002fe200078e00ff */
[----:B------:R-:W-:Y:S01]  /*4920*/  UMOV UR10, 0x0 ;  /* 0x00000000000a7882 */ /* 0x000fe20000000000 */
[----:B------:R-:W-:Y:S01]  /*4930*/  UMOV UR11, 0x10000000 ;  /* 0x10000000000b7882 */ /* 0x000fe20000000000 */
[----:B------:R-:W-:Y:S01]  /*4940*/  @!UP0 UIADD3 UR32, UPT, UPT, UR4, 0x200, URZ ;  /* 0x0000020004208890 */ /* 0x000fe2000fffe0ff */
[----:B------:R-:W-:Y:S01]  /*4950*/  VOTEU.ALL UP0, P4 ;  /* 0x0000000000ff7886 */ /* 0x000fe20002000000 */
[----:B------:R-:W-:Y:S05]  /*4960*/  UMOV UR36, UR44 ;  /* 0x0000002c00247c82 */ /* 0x000fea0008000000 */
[----:B------:R-:W-:Y:S01]  /*4970*/  IMAD.U32 R9, RZ, RZ, UR6 ;  /* 0x00000006ff097e24 */ /* 0x000fe2000f8e00ff */
[----:B------:R-:W-:Y:S01]  /*4980*/  UPRMT UR6, UR45, 0x654, UR33 ;  /* 0x000006542d067896 */ /* 0x000fe20008000021 */
[----:B------:R-:W-:Y:S03]  /*4990*/  IMAD.U32 R8, RZ, RZ, UR7 ;  /* 0x00000007ff087e24 */ /* 0x000fe6000f8e00ff */
[----:B------:R-:W-:Y:S02]  /*49a0*/  @!P4 R2UR UR13, R9 ;  /* 0x00000000090dc2ca */ /* 0x000fe400000e0000 */
[----:B------:R-:W-:Y:S02]  /*49b0*/  @!P4 R2UR UR12, R8 ;  /* 0x00000000080cc2ca */ /* 0x000fe400000e0000 */
[----:B------:R-:W-:Y:S05]  /*49c0*/  @!P4 IADD3 R8, P0, PT, R34, 0x980, RZ ;  /* 0x000009802208c810 */ /* 0x000fea0007f1e0ff */
[----:B------:R-:W-:Y:S06]  /*49d0*/  @!P4 IMAD.X R2, RZ, RZ, R35, P0 ;  /* 0x000000ffff02c224 */ /* 0x000fec00000e0623 */
[----:B------:R1:W-:Y:S01]  /*49e0*/  @!UP0 UTMALDG.3D [UR32], [UR12], desc[UR10] ;  /* 0x00000a200c0085b4 */ /* 0x0003e20008011000 */
[----:B------:R1:W-:Y:S01]  /*49f0*/  @!P4 SYNCS.ARRIVE.TRANS64.RED.A0TR RZ, [UR4+0x50], R0 ;  /* 0x00005000ffffc9a7 */ /* 0x0003e20008300404 */
[----:B------:R-:W-:Y:S01]  /*4a00*/  SYNCS.ARRIVE.TRANS64.RED.A1T0 RZ, [UR6], RZ ;  /* 0x000000ffffff79a7 */ /* 0x000fe20008100406 */
[----:B------:R-:W2:Y:S02]  /*4a10*/  SYNCS.PHASECHK.TRANS64.TRYWAIT P2, [UR4+0x78], R28 ;  /* 0x0000781cff0075a7 */ /* 0x000ea40008041104 */
[----:B-12---:R-:W-:Y:S05]  /*4a20*/  @!P2 BRA `(.L_x_85) ;  /* 0x00000050003ca947 */ /* 0x006fea0003800000 */
.L_x_171:
[----:B------:R-:W-:Y:S01]  /*4a30*/  @!P4 R2UR UR6, R2 ;  /* 0x000000000206c2ca */ /* 0x000fe200000e0000 */
[----:B------:R-:W-:Y:S01]  /*4a40*/  VOTEU.ALL UP0, P4 ;  /* 0x0000000000ff7886 */ /* 0x000fe20002000000 */
[----:B------:R-:W-:Y:S01]  /*4a50*/  @!P4 R2UR UR7, R8 ;  /* 0x000000000807c2ca */ /* 0x000fe200000e0000 */
[----:B-1----:R-:W-:Y:S01]  /*4a60*/  @!P4 IMAD.MOV.U32 R0, RZ, RZ, 0x2000 ;  /* 0x00002000ff00c424 */ /* 0x002fe200078e00ff */
[----:B------:R-:W-:Y:S01]  /*4a70*/  UMOV UR10, 0x0 ;  /* 0x00000000000a7882 */ /* 0x000fe20000000000 */
[----:B------:R-:W-:Y:S01]  /*4a80*/  UMOV UR11, 0x10000000 ;  /* 0x10000000000b7882 */ /* 0x000fe20000000000 */
[----:B------:R-:W-:Y:S02]  /*4a90*/  @!UP0 UIADD3 UR26, UPT, UPT, UR34, 0x20, URZ ;  /* 0x00000020221a8890 */ /* 0x000fe4000fffe0ff */
[----:B------:R-:W-:Y:S01]  /*4aa0*/  @!UP0 UIADD3 UR24, UPT, UPT, UR4, 0x2200, URZ ;  /* 0x0000220004188890 */ /* 0x000fe2000fffe0ff */
[----:B------:R-:W-:Y:S01]  /*4ab0*/  VOTEU.ALL UP0, P4 ;  /* 0x0000000000ff7886 */ /* 0x000fe20002000000 */
[----:B------:R-:W-:Y:S01]  /*4ac0*/  UMOV UR27, UR35 ;  /* 0x00000023001b7c82 */ /* 0x000fe20008000000 */
[----:B------:R-:W-:Y:S02]  /*4ad0*/  UMOV UR28, UR44 ;  /* 0x0000002c001c7c82 */ /* 0x000fe40008000000 */
        /* <DEDUP_REMOVED lines=12> */
.L_x_173:
[----:B------:R-:W2:Y:S01]  /*4ba0*/  LDC.64 R12, c[0x0][0xf18] ;  /* 0x0003c600ff0c7b82 */ /* 0x000ea20000000a00 */
[----:B------:R-:W-:Y:S01]  /*4bb0*/  @!P4 R2UR UR6, R2 ;  /* 0x000000000206c2ca */ /* 0x000fe200000e0000 */
[----:B------:R-:W-:Y:S01]  /*4bc0*/  VOTEU.ALL UP0, P4 ;  /* 0x0000000000ff7886 */ /* 0x000fe20002000000 */
[----:B------:R-:W-:Y:S01]  /*4bd0*/  @!P4 R2UR UR7, R8 ;  /* 0x000000000807c2ca */ /* 0x000fe200000e0000 */
[----:B-1----:R-:W-:Y:S01]  /*4be0*/  @!P4 IMAD.MOV.U32 R0, RZ, RZ, 0x2000 ;  /* 0x00002000ff00c424 */ /* 0x002fe200078e00ff */
[----:B------:R-:W-:Y:S03]  /*4bf0*/  UMOV UR14, 0x0 ;  /* 0x00000000000e7882 */ /* 0x000fe60000000000 */
[----:B------:R-:W1:Y:S01]  /*4c00*/  @!P1 LDC R2, c[0x0][0xf0c] ;  /* 0x0003c300ff029b82 */ /* 0x000e620000000800 */
[----:B------:R-:W-:Y:S01]  /*4c10*/  @!UP0 UIADD3 UR10, UPT, UPT, UR34, 0x40, URZ ;  /* 0x00000040220a8890 */ /* 0x000fe2000fffe0ff */
[----:B------:R-:W-:Y:S01]  /*4c20*/  @P3 SHF.R.U32.HI R29, RZ, 0x10, R21 ;  /* 0x00000010ff1d3819 */ /* 0x000fe20000011615 */
[----:B------:R-:W-:Y:S01]  /*4c30*/  @!UP0 UIADD3 UR8, UPT, UPT, UR4, 0x4200, URZ ;  /* 0x0000420004088890 */ /* 0x000fe2000fffe0ff */
[----:B------:R-:W-:Y:S01]  /*4c40*/  VIADD R31, R31, 0x1 ;  /* 0x000000011f1f7836 */ /* 0x000fe20000000000 */
[----:B------:R-:W-:Y:S01]  /*4c50*/  VOTEU.ALL UP0, P4 ;  /* 0x0000000000ff7886 */ /* 0x000fe20002000000 */
[----:B------:R-:W-:Y:S01]  /*4c60*/  UMOV UR15, 0x10000000 ;  /* 0x10000000000f7882 */ /* 0x000fe20000000000 */
[----:B------:R-:W-:Y:S01]  /*4c70*/  UMOV UR11, UR35 ;  /* 0x00000023000b7c82 */ /* 0x000fe20008000000 */
[----:B------:R-:W-:Y:S01]  /*4c80*/  IMAD.U32 R9, RZ, RZ, UR6 ;  /* 0x00000006ff097e24 */ /* 0x000fe2000f8e00ff */
[----:B------:R-:W-:Y:S01]  /*4c90*/  UMOV UR12, UR44 ;  /* 0x0000002c000c7c82 */ /* 0x000fe20008000000 */
[----:B------:R-:W-:Y:S01]  /*4ca0*/  IMAD.U32 R8, RZ, RZ, UR7 ;  /* 0x00000007ff087e24 */ /* 0x000fe2000f8e00ff */
[----:B------:R-:W-:Y:S02]  /*4cb0*/  UPRMT UR6, UR45, 0x654, UR9 ;  /* 0x000006542d067896 */ /* 0x000fe40008000009 */
[----:B------:R-:W-:Y:S02]  /*4cc0*/  @!P4 R2UR UR17, R9 ;  /* 0x000000000911c2ca */ /* 0x000fe400000e0000 */
[----:B------:R-:W-:Y:S02]  /*4cd0*/  @!P4 R2UR UR16, R8 ;  /* 0x000000000810c2ca */ /* 0x000fe400000e0000 */
[----:B------:R-:W3:Y:S11]  /*4ce0*/  LDC.64 R8, c[0x0][0xf10] ;  /* 0x0003c400ff087b82 */ /* 0x000ef60000000a00 */
[----:B------:R4:W-:Y:S01]  /*4cf0*/  @!UP0 UTMALDG.3D [UR8], [UR16], desc[UR14] ;  /* 0x00000e08100085b4 */ /* 0x0009e20008011000 */
[----:B------:R5:W-:Y:S01]  /*4d00*/  @!P4 SYNCS.ARRIVE.TRANS64.RED.A0TR RZ, [UR4+0x60], R0 ;  /* 0x00006000ffffc9a7 */ /* 0x000be20008300404 */
[C---:B---3--:R-:W-:Y:S01]  /*4d10*/  @!P1 IMAD.HI.U32 R8, R11.reuse, R8, RZ ;  /* 0x000000080b089227 */ /* 0x048fe200078e00ff */
[----:B--2---:R-:W-:Y:S02]  /*4d20*/  @!P1 ISETP.NE.AND P0, PT, R12, 0x1, PT ;  /* 0x000000010c00980c */ /* 0x004fe40003f05270 */
[----:B-1----:R-:W-:Y:S01]  /*4d30*/  @!P1 ISETP.NE.AND P2, PT, R2, 0x1, PT ;  /* 0x000000010200980c */ /* 0x002fe20003f45270 */
[----:B------:R-:W-:Y:S01]  /*4d40*/  SYNCS.ARRIVE.TRANS64.RED.A1T0 RZ, [UR6], RZ ;  /* 0x000000ffffff79a7 */ /* 0x000fe20008100406 */
[C---:B------:R-:W-:Y:S01]  /*4d50*/  @!P1 IMAD.HI.U32 R13, R10.reuse, R13, RZ ;  /* 0x0000000d0a0d9227 */ /* 0x040fe200078e00ff */
[----:B------:R-:W-:Y:S04]  /*4d60*/  @!P1 SHF.R.U32.HI R8, RZ, R9, R8 ;  /* 0x00000009ff089219 */ /* 0x000fe80000011608 */
[----:B------:R-:W-:Y:S01]  /*4d70*/  @!P1 SEL R8, R11, R8, !P2 ;  /* 0x000000080b089207 */ /* 0x000fe20005000000 */
[----:B------:R-:W1:Y:S01]  /*4d80*/  SYNCS.PHASECHK.TRANS64.TRYWAIT P5, [UR4+0x88], R28 ;  /* 0x0000881cff0075a7 */ /* 0x000e6200080a1104 */
[----:B-----5:R-:W2:Y:S02]  /*4d90*/  @!P1 LDC R0, c[0x0][0xf20] ;  /* 0x0003c800ff009b82 */ /* 0x020ea40000000800 */
[----:B--2---:R-:W-:Y:S04]  /*4da0*/  @!P1 SHF.R.U32.HI R0, RZ, R0, R13 ;  /* 0x00000000ff009219 */ /* 0x004fe8000001160d */
[----:B------:R-:W-:Y:S05]  /*4db0*/  @!P1 SEL R9, R10, R0, !P0 ;  /* 0x000000000a099207 */ /* 0x000fea0004000000 */
[----:B------:R-:W-:Y:S02]  /*4dc0*/  @!P1 IMAD.IADD R0, R9, 0x1, -R8 ;  /* 0x0000000109009824 */ /* 0x000fe400078e0a08 */
[----:B------:R-:W-:Y:S02]  /*4dd0*/  @!P1 IMAD.IADD R8, R8, 0x1, -R9 ;  /* 0x0000000108089824 */ /* 0x000fe400078e0a09 */
[----:B------:R-:W-:Y:S02]  /*4de0*/  @!P1 IMAD R11, R0, R2, R11 ;  /* 0x00000002000b9224 */ /* 0x000fe400078e020b */
[----:B------:R-:W-:Y:S01]  /*4df0*/  @!P1 IMAD R10, R8, R12, R10 ;  /* 0x0000000c080a9224 */ /* 0x000fe200078e020a */
[----:B-1--4-:R-:W-:Y:S06]  /*4e00*/  @!P5 BRA `(.L_x_87) ;  /* 0x0000004c0074d947 */ /* 0x012fec0003800000 */
.L_x_175:
[----:B------:R-:W-:Y:S01]  /*4e10*/  @!P4 IADD3 R2, P0, PT, R34, 0x980, RZ ;  /* 0x000009802202c810 */ /* 0x000fe20007f1e0ff */
[----:B------:R-:W-:Y:S01]  /*4e20*/  VOTEU.ALL UP0, P4 ;  /* 0x0000000000ff7886 */ /* 0x000fe20002000000 */
[----:B------:R-:W-:Y:S01]  /*4e30*/  UMOV UR12, 0x0 ;  /* 0x00000000000c7882 */ /* 0x000fe20000000000 */
[----:B------:R-:W-:Y:S01]  /*4e40*/  UMOV UR13, 0x10000000 ;  /* 0x10000000000d7882 */ /* 0x000fe20000000000 */
[----:B------:R-:W-:Y:S01]  /*4e50*/  @!P4 R2UR UR7, R2 ;  /* 0x000000000207c2ca */ /* 0x000fe200000e0000 */
[----:B-1----:R-:W-:Y:S01]  /*4e60*/  @!P4 IMAD.X R0, RZ, RZ, R35, P0 ;  /* 0x000000ffff00c224 */ /* 0x002fe200000e0623 */
[----:B------:R-:W-:Y:S01]  /*4e70*/  @!UP0 UIADD3 UR18, UPT, UPT, UR34, 0x60, URZ ;  /* 0x0000006022128890 */ /* 0x000fe2000fffe0ff */
[----:B------:R-:W-:Y:S01]  /*4e80*/  IMAD.IADD R2, R10, 0x1, R86 ;  /* 0x000000010a027824 */ /* 0x000fe200078e0256 */
[----:B------:R-:W-:Y:S01]  /*4e90*/  @!UP0 UIADD3 UR16, UPT, UPT, UR4, 0x6200, URZ ;  /* 0x0000620004108890 */ /* 0x000fe2000fffe0ff */
[----:B------:R-:W-:Y:S01]  /*4ea0*/  ISETP.NE.AND P0, PT, R31, 0x2, PT ;  /* 0x000000021f00780c */ /* 0x000fe20003f05270 */
[----:B------:R-:W-:Y:S01]  /*4eb0*/  @!UP0 UIADD3 UR17, UPT, UPT, UR4, 0x68, URZ ;  /* 0x0000006804118890 */ /* 0x000fe2000fffe0ff */
[----:B------:R-:W-:Y:S01]  /*4ec0*/  @!P4 R2UR UR6, R0 ;  /* 0x000000000006c2ca */ /* 0x000fe200000e0000 */
[----:B------:R-:W-:Y:S01]  /*4ed0*/  VOTEU.ALL UP0, P4 ;  /* 0x0000000000ff7886 */ /* 0x000fe20002000000 */
[----:B------:R-:W-:Y:S01]  /*4ee0*/  UMOV UR19, UR35 ;  /* 0x0000002300137c82 */ /* 0x000fe20008000000 */
[----:B------:R-:W-:Y:S01]  /*4ef0*/  UMOV UR20, UR44 ;  /* 0x0000002c00147c82 */ /* 0x000fe20008000000 */
[----:B------:R-:W-:Y:S01]  /*4f00*/  IMAD.IADD R0, R11, 0x1, R87 ;  /* 0x000000010b007824 */ /* 0x000fe200078e0257 */
[----:B------:R-:W-:Y:S01]  /*4f10*/  R2UR UR11, R2 ;  /* 0x00000000020b72ca */ /* 0x000fe200000e0000 */
[----:B------:R-:W-:Y:S01]  /*4f20*/  IMAD.U32 R8, RZ, RZ, UR7 ;  /* 0x00000007ff087e24 */ /* 0x000fe2000f8e00ff */
[----:B------:R-:W-:Y:S02]  /*4f30*/  @P3 R2UR UR44, R29 ;  /* 0x000000001d2c32ca */ /* 0x000fe400000e0000 */
[----:B------:R-:W-:Y:S02]  /*4f40*/  R2UR UR27, R0 ;  /* 0x00000000001b72ca */ /* 0x000fe400000e0000 */
[----:B------:R-:W-:Y:S02]  /*4f50*/  SEL R0, RZ, 0x1, P0 ;  /* 0x00000001ff007807 */ /* 0x000fe40000000000 */
[----:B------:R-:W-:Y:S01]  /*4f60*/  IMAD.U32 R9, RZ, RZ, UR6 ;  /* 0x00000006ff097e24 */ /* 0x000fe2000f8e00ff */
[----:B------:R-:W-:Y:S02]  /*4f70*/  @!P4 R2UR UR6, R8 ;  /* 0x000000000806c2ca */ /* 0x000fe400000e0000 */
[----:B------:R-:W-:Y:S02]  /*4f80*/  LOP3.LUT R30, R30, R0, RZ, 0x3c, !PT ;  /* 0x000000001e1e7212 */ /* 0x000fe400078e3cff */
[----:B------:R-:W-:Y:S02]  /*4f90*/  @!P4 R2UR UR7, R9 ;  /* 0x000000000907c2ca */ /* 0x000fe400000e0000 */
[----:B------:R-:W-:Y:S02]  /*4fa0*/  LOP3.LUT R32, R32, 0x1, RZ, 0x3c, !PT ;  /* 0x0000000120207812 */ /* 0x000fe400078e3cff */
[----:B------:R-:W-:Y:S09]  /*4fb0*/  SEL R31, R31, RZ, P0 ;  /* 0x000000ff1f1f7207 */ /* 0x000ff20000000000 */
[----:B------:R2:W-:Y:S01]  /*4fc0*/  @!UP0 UTMALDG.3D [UR16], [UR6], desc[UR12] ;  /* 0x00000c10060085b4 */ /* 0x0005e20008011000 */
[----:B------:R2:W-:Y:S01]  /*4fd0*/  @!P4 SYNCS.ARRIVE.TRANS64.RED.A0TR RZ, [UR4+0x68], R27 ;  /* 0x0000681bffffc9a7 */ /* 0x0005e20008300404 */
[----:B------:R-:W-:Y:S01]  /*4fe0*/  UPLOP3.LUT UP0, UPT, UPT, UPT, UPT, 0x80, 0x8 ;  /* 0x000000000008789c */ /* 0x000fe20003f0f070 */
[----:B------:R-:W-:Y:S01]  /*4ff0*/  SYNCS.ARRIVE.TRANS64.RED.A1T0 RZ, [UR5], RZ ;  /* 0x000000ffffff79a7 */ /* 0x000fe20008100405 */
[----:B------:R-:W-:Y:S09]  /*5000*/  @P3 BRA `(.L_x_88) ;  /* 0xfffffff0009c3947 */ /* 0x000ff2000383ffff */
[----:B------:R-:W-:-:S04]  /*5010*/  SHF.L.U32 R2, R32, 0x1f, RZ ;  /* 0x0000001f20027819 */ /* 0x000fc800000006ff */
[----:B------:R-:W1:Y:S02]  /*5020*/  SYNCS.PHASECHK.TRANS64.TRYWAIT P0, [UR4+0x70], R2 ;  /* 0x00007002ff0075a7 */ /* 0x000e640008001104 */
[----:B-1----:R-:W-:Y:S05]  /*5030*/  @!P0 BRA `(.L_x_89) ;  /* 0x0000004c00008947 */ /* 0x002fea0003800000 */
.L_x_177:
[----:B------:R-:W3:Y:S02]  /*5040*/  SYNCS.PHASECHK.TRANS64.TRYWAIT P0, [UR4+0x78], R2 ;  /* 0x00007802ff0075a7 */ /* 0x000ee40008001104 */
[----:B---3--:R-:W-:Y:S05]  /*5050*/  @!P0 BRA `(.L_x_90) ;  /* 0x0000004c00108947 */ /* 0x008fea0003800000 */
.L_x_179:
[----:B------:R-:W3:Y:S02]  /*5060*/  SYNCS.PHASECHK.TRANS64.TRYWAIT P0, [UR4+0x80], R2 ;  /* 0x00008002ff0075a7 */ /* 0x000ee40008001104 */
[----:B---3--:R-:W-:Y:S05]  /*5070*/  @!P0 BRA `(.L_x_91) ;  /* 0x0000004c00208947 */ /* 0x008fea0003800000 */
.L_x_181:
[----:B-1----:R-:W-:-:S07]  /*5080*/  MOV R0, UR4 ;  /* 0x0000000400007c02 */ /* 0x002fce0008000f00 */
.L_x_92:
[----:B-1----:R-:W-:-:S04]  /*5090*/  SHF.L.U32 R2, R32, 0x1f, RZ ;  /* 0x0000001f20027819 */ /* 0x002fc800000006ff */
[----:B------:R1:W3:Y:S03]  /*50a0*/  SYNCS.PHASECHK.TRANS64.TRYWAIT P0, [R0+URZ+0x88], R2 ;  /* 0x00008802000075a7 */ /* 0x0002e600080011ff */
[----:B---3--:R-:W-:Y:S05]  /*50b0*/  @!P0 NANOSLEEP.SYNCS 0x989680 ;  /* 0x009896800000895d */ /* 0x008fea0003900000 */
[----:B------:R-:W3:Y:S02]  /*50c0*/  @!P0 SYNCS.PHASECHK.TRANS64 P0, [R0+URZ+0x88], R2 ;  /* 0x00008802000085a7 */ /* 0x000ee400080010ff */
[----:B--23--:R-:W-:Y:S05]  /*50d0*/  @P0 EXIT ;  /* 0x000000000000094d */ /* 0x00cfea0003800000 */
[----:B------:R-:W-:Y:S05]  /*50e0*/  BRA `(.L_x_92) ;  /* 0xfffffffc00e87947 */ /* 0x000fea000383ffff */
.L_x_77:
[----:B------:R-:W-:-:S06]  /*50f0*/  UISETP.GE.AND UP0, UPT, UR10, 0x4, UPT ;  /* 0x000000040a00788c */ /* 0x000fcc000bf06270 */
[----:B------:R-:W-:-:S13]  /*5100*/  PLOP3.LUT P0, PT, PT, PT, UP0, 0x80, 0x8 ;  /* 0x000000000008781c */ /* 0x000fda0003f0f008 */
[----:B------:R-:W-:Y:S05]  /*5110*/  @!P0 EXIT ;  /* 0x000000000000894d */ /* 0x000fea0003800000 */
[----:B------:R-:W-:Y:S01]  /*5120*/  BAR.SYNC.DEFER_BLOCKING 0x6, 0xa0 ;  /* 0x0182800000007b1d */ /* 0x000fe20000010000 */
[C---:B------:R-:W-:Y:S01]  /*5130*/  IMAD.SHL.U32 R2, R101.reuse, 0x20, RZ ;  /* 0x0000002065027824 */ /* 0x040fe200078e00ff */
[C---:B------:R-:W-:Y:S01]  /*5140*/  SHF.L.U32 R46, R101.reuse, 0x10, RZ ;  /* 0x00000010652e7819 */ /* 0x040fe200000006ff */
[C---:B------:R-:W-:Y:S01]  /*5150*/  IMAD.SHL.U32 R100, R101.reuse, 0x4, RZ ;  /* 0x0000000465647824 */ /* 0x040fe200078e00ff */
[C---:B------:R-:W-:Y:S01]  /*5160*/  LOP3.LUT R102, R101.reuse, 0x60, RZ, 0xc0, !PT ;  /* 0x0000006065667812 */ /* 0x040fe200078ec0ff */
[----:B------:R-:W-:Y:S01]  /*5170*/  HFMA2 R97, -RZ, RZ, 0, 5.9604644775390625e-08 ;  /* 0x00000001ff617431 */ /* 0x000fe200000001ff */
[----:B------:R-:W-:Y:S02]  /*5180*/  UMOV UR49, 0x400 ;  /* 0x0000040000317882 */ /* 0x000fe40000000000 */
[----:B------:R-:W1:Y:S01]  /*5190*/  LDC R91, c[0x0][0x370] ;  /* 0x0000dc00ff5b7b82 */ /* 0x000e620000000800 */
[----:B------:R-:W-:Y:S01]  /*51a0*/  ULEA UR49, UR45, UR49, 0x18 ;  /* 0x000000312d317291 */ /* 0x000fe2000f8ec0ff */
[----:B------:R-:W-:Y:S01]  /*51b0*/  LOP3.LUT R3, R2, 0xc0, RZ, 0xc0, !PT ;  /* 0x000000c002037812 */ /* 0x000fe200078ec0ff */
[----:B------:R-:W-:Y:S01]  /*51c0*/  HFMA2 R95, -RZ, RZ, 0, 0 ;  /* 0x00000000ff5f7431 */ /* 0x000fe200000001ff */
[----:B------:R-:W-:Y:S01]  /*51d0*/  LOP3.LUT R99, R101, 0x2, RZ, 0xc0, !PT ;  /* 0x0000000265637812 */ /* 0x000fe200078ec0ff */
[----:B------:R-:W-:Y:S01]  /*51e0*/  UIADD3 UR4, UPT, UPT, UR49, 0x200, URZ ;  /* 0x0000020031047890 */ /* 0x000fe2000fffe0ff */
[----:B------:R-:W-:Y:S01]  /*51f0*/  LOP3.LUT R100, R3, 0x18, R100, 0xf8, !PT ;  /* 0x0000001803647812 */ /* 0x000fe200078ef864 */
[----:B------:R-:W-:Y:S01]  /*5200*/  IMAD.MOV.U32 R45, RZ, RZ, RZ ;  /* 0x000000ffff2d7224 */ /* 0x000fe200078e00ff */
[----:B------:R-:W3:Y:S01]  /*5210*/  LDC R42, c[0x0][0xf0c] ;  /* 0x0003c300ff2a7b82 */ /* 0x000ee20000000800 */
[----:B------:R-:W-:Y:S01]  /*5220*/  LOP3.LUT R46, R46, 0x600000, RZ, 0xc0, !PT ;  /* 0x006000002e2e7812 */ /* 0x000fe200078ec0ff */
[----:B------:R-:W-:Y:S01]  /*5230*/  IMAD.MOV.U32 R105, RZ, RZ, RZ ;  /* 0x000000ffff697224 */ /* 0x000fe200078e00ff */
[----:B------:R-:W-:Y:S01]  /*5240*/  LOP3.LUT R100, R100, 0xf20, R2, 0xf8, !PT ;  /* 0x00000f2064647812 */ /* 0x000fe200078ef802 */
[----:B------:R-:W-:Y:S01]  /*5250*/  IMAD.U32 R93, RZ, RZ, UR4 ;  /* 0x00000004ff5d7e24 */ /* 0x000fe2000f8e00ff */
[----:B------:R-:W-:Y:S01]  /*5260*/  LOP3.LUT R101, R101, 0x4, RZ, 0xc0, !PT ;  /* 0x0000000465657812 */ /* 0x000fe200078ec0ff */
[----:B------:R-:W4:Y:S01]  /*5270*/  LDCU.64 UR52, c[0x0][0x348] ;  /* 0x00006900ff3477ac */ /* 0x000f220008000a00 */
[----:B------:R-:W-:Y:S01]  /*5280*/  MOV R96, RZ ;  /* 0x000000ff00607202 */ /* 0x000fe20000000f00 */
[----:B------:R-:W1:Y:S01]  /*5290*/  LDC R89, c[0x0][0xf20] ;  /* 0x0003c800ff597b82 */ /* 0x000e620000000800 */
[----:B------:R-:W2:Y:S01]  /*52a0*/  LDS R0, [UR49+0x130] ;  /* 0x00013031ff007984 */ /* 0x000ea20008000800 */
[----:B------:R-:W-:Y:S01]  /*52b0*/  IMAD R100, R100, 0x2, R93 ;  /* 0x0000000264647824 */ /* 0x000fe200078e025d */
[----:B------:R-:W1:Y:S03]  /*52c0*/  LDCU.64 UR40, c[0x0][0xc88] ;  /* 0x00019100ff2877ac */ /* 0x000e660008000a00 */
[--C-:B------:R-:W-:Y:S01]  /*52d0*/  IMAD R99, R99, -0x10, R100.reuse ;  /* 0xfffffff063637824 */ /* 0x100fe200078e0264 */
[----:B------:R-:W1:Y:S01]  /*52e0*/  LDCU.64 UR42, c[0x0][0xc90] ;  /* 0x00019200ff2a77ac */ /* 0x000e620008000a00 */
[----:B------:R-:W1:Y:S01]  /*52f0*/  LDC R41, c[0x0][0xf30] ;  /* 0x0003cc00ff297b82 */ /* 0x000e620000000800 */
[----:B------:R-:W-:Y:S01]  /*5300*/  IMAD R98, R101, -0x10, R100 ;  /* 0xfffffff065627824 */ /* 0x000fe200078e0264 */
[----:B------:R-:W-:Y:S01]  /*5310*/  UMOV UR50, URZ ;  /* 0x000000ff00327c82 */ /* 0x000fe20008000000 */
[----:B------:R-:W-:-:S05]  /*5320*/  UMOV UR51, URZ ;  /* 0x000000ff00337c82 */ /* 0x000fca0008000000 */
[----:B------:R-:W1:Y:S08]  /*5330*/  LDC.64 R84, c[0x0][0xf10] ;  /* 0x0003c400ff547b82 */ /* 0x000e700000000a00 */
[----:B------:R-:W1:Y:S08]  /*5340*/  LDC.64 R38, c[0x0][0xf18] ;  /* 0x0003c600ff267b82 */ /* 0x000e700000000a00 */
[----:B------:R-:W1:Y:S08]  /*5350*/  LDC.64 R36, c[0x0][0xf28] ;  /* 0x0003ca00ff247b82 */ /* 0x000e700000000a00 */
[----:B------:R-:W1:Y:S01]  /*5360*/  LDC.64 R82, c[0x0][0xcb0] ;  /* 0x00032c00ff527b82 */ /* 0x000e620000000a00 */
[----:B--2---:R-:W-:-:S07]  /*5370*/  IMAD.IADD R46, R0, 0x1, R46 ;  /* 0x00000001002e7824 */ /* 0x004fce00078e022e */
[----:B------:R-:W2:Y:S08]  /*5380*/  LDC.64 R80, c[0x0][0xca8] ;  /* 0x00032a00ff507b82 */ /* 0x000eb00000000a00 */
[----:B---34-:R-:W1:Y:S02]  /*5390*/  LDC R90, c[0x0][0x374] ;  /* 0x0000dd00ff5a7b82 */ /* 0x018e640000000800 */
.L_x_136:
[----:B------:R-:W-:Y:S02]  /*53a0*/  LEA R0, R105, UR49, 0x3 ;  /* 0x0000003169007c11 */ /* 0x000fe4000f8e18ff */
[----:B------:R-:W-:Y:S02]  /*53b0*/  SHF.L.U32 R2, R95, 0x1f, RZ ;  /* 0x0000001f5f027819 */ /* 0x000fe400000006ff */
[----:B-1----:R-:W-:Y:S02]  /*53c0*/  LEA R16, R105, UR49, 0x4 ;  /* 0x0000003169107c11 */ /* 0x002fe4000f8e20ff */
[----:B---3--:R-:W3:Y:S02]  /*53d0*/  SYNCS.PHASECHK.TRANS64.TRYWAIT P0, [R0+URZ+0xa0], R2 ;  /* 0x0000a002000075a7 */ /* 0x008ee400080011ff */
[----:B---3--:R-:W-:Y:S05]  /*53e0*/  @!P0 BRA `(.L_x_93) ;  /* 0x00000048005c8947 */ /* 0x008fea0003800000 */
.L_x_182:
[----:B------:R-:W4:Y:S01]  /*53f0*/  LDC.64 R10, c[0x0][0xf10] ;  /* 0x0003c400ff0a7b82 */ /* 0x000f220000000a00 */
[----:B------:R-:W2:Y:S01]  /*5400*/  LDS.128 R16, [R16+0x110] ;  /* 0x0001100010107984 */ /* 0x000ea20000000c00 */
[----:B-1----:R-:W-:Y:S01]  /*5410*/  ISETP.NE.AND P1, PT, R41, 0x1, PT ;  /* 0x000000012900780c */ /* 0x002fe20003f25270 */
[----:B---3--:R-:W-:Y:S01]  /*5420*/  VIADD R0, R0, 0xb0 ;  /* 0x000000b000007836 */ /* 0x008fe20000000000 */
[----:B------:R-:W-:Y:S04]  /*5430*/  ISETP.GE.AND P0, PT, R40, 0x1, PT ;  /* 0x000000012800780c */ /* 0x000fe80003f06270 */
[----:B------:R-:W1:Y:S01]  /*5440*/  LDC.64 R8, c[0x0][0xf18] ;  /* 0x0003c600ff087b82 */ /* 0x000e620000000a00 */
[----:B------:R-:W-:Y:S01]  /*5450*/  PRMT R0, RZ, 0x654, R0 ;  /* 0x00000654ff007816 */ /* 0x000fe20000000000 */
[----:B------:R-:W-:Y:S01]  /*5460*/  @!PT LDS RZ, [RZ] ;  /* 0x00000000fffff984 */ /* 0x000fe20000000800 */
[----:B------:R-:W-:Y:S01]  /*5470*/  @!PT LDS RZ, [RZ] ;  /* 0x00000000fffff984 */ /* 0x000fe20000000800 */
[----:B------:R-:W-:Y:S01]  /*5480*/  @!PT LDS RZ, [RZ] ;  /* 0x00000000fffff984 */ /* 0x000fe20000000800 */
[----:B------:R-:W-:Y:S01]  /*5490*/  @!PT LDS RZ, [RZ] ;  /* 0x00000000fffff984 */ /* 0x000fe20000000800 */
[----:B------:R3:W-:Y:S06]  /*54a0*/  MEMBAR.ALL.CTA ;  /* 0x0000000000007992 */ /* 0x0007ec0000008000 */
[----:B---3--:R-:W3:Y:S01]  /*54b0*/  FENCE.VIEW.ASYNC.S ;  /* 0x00000000000073c6 */ /* 0x008ee20000000000 */
[----:B------:R-:W1:Y:S08]  /*54c0*/  @!P1 LDC R12, c[0x0][0xf20] ;  /* 0x0003c800ff0c9b82 */ /* 0x000e700000000800 */
[----:B------:R-:W1:Y:S01]  /*54d0*/  @!P1 LDC R7, c[0x0][0xf0c] ;  /* 0x0003c300ff079b82 */ /* 0x000e620000000800 */
[----:B---3--:R3:W-:Y:S01]  /*54e0*/  SYNCS.ARRIVE.TRANS64.RED.A1T0 RZ, [R0+URZ], RZ ;  /* 0x000000ff00ff79a7 */ /* 0x0087e200081004ff */
[----:B--2---:R-:W-:Y:S04]  /*54f0*/  LOP3.LUT P4, RZ, R18, 0x1, RZ, 0xc0, !PT ;  /* 0x0000000112ff7812 */ /* 0x004fe8000788c0ff */
[----:B------:R-:W-:Y:S09]  /*5500*/  P2R R103, PR, RZ, 0x10 ;  /* 0x00000010ff677803 */ /* 0x000ff20000000000 */
[----:B------:R-:W-:Y:S02]  /*5510*/  @P4 MOV R44, R16 ;  /* 0x00000010002c4202 */ /* 0x000fe40000000f00 */
[----:B------:R-:W-:Y:S01]  /*5520*/  @P4 LOP3.LUT R43, R17, 0xffff, RZ, 0xc0, !PT ;  /* 0x0000ffff112b4812 */ /* 0x000fe200078ec0ff */
[----:B---34-:R-:W-:Y:S06]  /*5530*/  @!P0 BRA `(.L_x_94) ;  /* 0x0000000000a48947 */ /* 0x018fec0003800000 */
[----:B------:R-:W-:Y:S01]  /*5540*/  IMAD.HI.U32 R0, R90, R39, RZ ;  /* 0x000000275a007227 */ /* 0x000fe200078e00ff */
[----:B------:R-:W-:Y:S02]  /*5550*/  ISETP.NE.AND P0, PT, R38, 0x1, PT ;  /* 0x000000012600780c */ /* 0x000fe40003f05270 */
[----:B------:R-:W-:Y:S01]  /*5560*/  ISETP.NE.AND P2, PT, R40, 0x1, PT ;  /* 0x000000012800780c */ /* 0x000fe20003f45270 */
[----:B------:R-:W-:Y:S01]  /*5570*/  IMAD.HI.U32 R4, R91, R84, RZ ;  /* 0x000000545b047227 */ /* 0x000fe200078e00ff */
[----:B------:R-:W-:Y:S02]  /*5580*/  SHF.R.U32.HI R0, RZ, R89, R0 ;  /* 0x00000059ff007219 */ /* 0x000fe40000011600 */
[----:B------:R-:W-:Y:S01]  /*5590*/  ISETP.NE.AND P3, PT, R42, 0x1, PT ;  /* 0x000000012a00780c */ /* 0x000fe20003f65270 */
[----:B------:R-:W-:Y:S01]  /*55a0*/  IMAD.HI.U32 R6, R43, R39, RZ ;  /* 0x000000272b067227 */ /* 0x000fe200078e00ff */
[-C--:B------:R-:W-:Y:S02]  /*55b0*/  SHF.R.U32.HI R4, RZ, R85.reuse, R4 ;  /* 0x00000055ff047219 */ /* 0x080fe40000011604 */
[----:B------:R-:W-:Y:S01]  /*55c0*/  SEL R0, R90, R0, !P0 ;  /* 0x000000005a007207 */ /* 0x000fe20004000000 */
[----:B------:R-:W-:Y:S01]  /*55d0*/  IMAD.HI.U32 R5, R44, R84, RZ ;  /* 0x000000542c057227 */ /* 0x000fe200078e00ff */
[----:B------:R-:W-:Y:S03]  /*55e0*/  SEL R4, R91, R4, !P3 ;  /* 0x000000045b047207 */ /* 0x000fe60005800000 */
[-C--:B------:R-:W-:Y:S01]  /*55f0*/  IMAD.HI.U32 R3, R0, R36.reuse, RZ ;  /* 0x0000002400037227 */ /* 0x080fe200078e00ff */
[----:B------:R-:W-:Y:S03]  /*5600*/  SHF.R.U32.HI R5, RZ, R85, R5 ;  /* 0x00000055ff057219 */ /* 0x000fe60000011605 */
[----:B------:R-:W-:Y:S01]  /*5610*/  IMAD.HI.U32 R2, R4, R36, RZ ;  /* 0x0000002404027227 */ /* 0x000fe200078e00ff */
[----:B------:R-:W-:Y:S02]  /*5620*/  @P2 SHF.R.U32.HI R0, RZ, R37, R3 ;  /* 0x00000025ff002219 */ /* 0x000fe40000011603 */
[----:B------:R-:W-:Y:S02]  /*5630*/  SHF.R.U32.HI R3, RZ, R89, R6 ;  /* 0x00000059ff037219 */ /* 0x000fe40000011606 */
[----:B------:R-:W-:Y:S01]  /*5640*/  @P2 SHF.R.U32.HI R4, RZ, R37, R2 ;  /* 0x00000025ff042219 */ /* 0x000fe20000011602 */
[----:B------:R-:W-:Y:S01]  /*5650*/  IMAD R0, R40, R0, RZ ;  /* 0x0000000028007224 */ /* 0x000fe200078e02ff */
[----:B------:R-:W-:Y:S02]  /*5660*/  SEL R3, R43, R3, !P0 ;  /* 0x000000032b037207 */ /* 0x000fe40004000000 */
[----:B------:R-:W-:Y:S01]  /*5670*/  SEL R2, R44, R5, !P3 ;  /* 0x000000052c027207 */ /* 0x000fe20005800000 */
[----:B------:R-:W-:Y:S01]  /*5680*/  IMAD R5, R40, R4, RZ ;  /* 0x0000000428057224 */ /* 0x000fe200078e02ff */
[C---:B------:R-:W-:Y:S01]  /*5690*/  ISETP.GE.AND P0, PT, R3.reuse, R0, PT ;  /* 0x000000000300720c */ /* 0x040fe20003f06270 */
[C---:B------:R-:W-:Y:S03]  /*56a0*/  IMAD.HI.U32 R0, R3.reuse, R36, RZ ;  /* 0x0000002403007227 */ /* 0x040fe600078e00ff */
[C---:B------:R-:W-:Y:S02]  /*56b0*/  ISETP.GE.OR P0, PT, R2.reuse, R5, P0 ;  /* 0x000000050200720c */ /* 0x040fe40000706670 */
[----:B------:R-:W-:Y:S04]  /*56c0*/  SHF.R.U32.HI R0, RZ, R37, R0 ;  /* 0x00000025ff007219 */ /* 0x000fe80000011600 */
[C---:B------:R-:W-:Y:S05]  /*56d0*/  SEL R6, R3.reuse, R0, !P2 ;  /* 0x0000000003067207 */ /* 0x040fea0005000000 */
        /* <DEDUP_REMOVED lines=14> */
[----:B------:R-:W-:Y:S07]  /*57c0*/  IMAD R43, R3, R38, R43 ;  /* 0x00000026032b7224 */ /* 0x000fee00078e022b */
.L_x_94:
[----:B-1----:R-:W-:Y:S01]  /*57d0*/  @!P1 IMAD.HI.U32 R2, R43, R9, RZ ;  /* 0x000000092b029227 */ /* 0x002fe200078e00ff */
[----:B------:R-:W-:Y:S01]  /*57e0*/  @!P1 ISETP.NE.AND P0, PT, R8, 0x1, PT ;  /* 0x000000010800980c */ /* 0x000fe20003f05270 */
[----:B------:R-:W-:Y:S01]  /*57f0*/  USHF.L.U32 UR38, UR27, 0x7, URZ ;  /* 0x000000071b267899 */ /* 0x000fe200080006ff */
[----:B------:R-:W-:Y:S01]  /*5800*/  @!P1 ISETP.NE.AND P2, PT, R7, 0x1, PT ;  /* 0x000000010700980c */ /* 0x000fe20003f45270 */
[C---:B------:R-:W-:Y:S01]  /*5810*/  @!P1 IMAD.HI.U32 R0, R44.reuse, R10, RZ ;  /* 0x0000000a2c009227 */ /* 0x040fe200078e00ff */
[----:B------:R-:W-:Y:S01]  /*5820*/  @!P1 SHF.R.U32.HI R2, RZ, R12, R2 ;  /* 0x0000000cff029219 */ /* 0x000fe20000011602 */
[----:B------:R-:W-:Y:S01]  /*5830*/  USHF.L.U32 UR37, UR11, 0x7, URZ ;  /* 0x000000070b257899 */ /* 0x000fe200080006ff */
[----:B------:R-:W-:Y:S01]  /*5840*/  @P4 SHF.R.U32.HI R94, RZ, 0x10, R17 ;  /* 0x00000010ff5e4819 */ /* 0x000fe20000011611 */
[----:B------:R-:W-:Y:S01]  /*5850*/  VIADD R105, R105, 0x1 ;  /* 0x0000000169697836 */ /* 0x000fe20000000000 */
[----:B------:R-:W-:Y:S01]  /*5860*/  @!P1 SEL R2, R43, R2, !P0 ;  /* 0x000000022b029207 */ /* 0x000fe20004000000 */
[----:B------:R-:W-:Y:S01]  /*5870*/  BSSY.RECONVERGENT B6, `(.L_x_95) ;  /* 0x0000028000067945 */ /* 0x000fe20003800200 */
[----:B------:R-:W-:Y:S02]  /*5880*/  @!P1 SHF.R.U32.HI R0, RZ, R11, R0 ;  /* 0x0000000bff009219 */ /* 0x000fe40000011600 */
[----:B------:R-:W-:Y:S02]  /*5890*/  LOP3.LUT P0, RZ, R93, 0x1b0, RZ, 0xc0, !PT ;  /* 0x000001b05dff7812 */ /* 0x000fe4000780c0ff */
[----:B------:R-:W-:Y:S05]  /*58a0*/  @!P1 SEL R3, R44, R0, !P2 ;  /* 0x000000002c039207 */ /* 0x000fea0005000000 */
[----:B------:R-:W-:Y:S02]  /*58b0*/  @!P1 IMAD.IADD R0, R2, 0x1, -R3 ;  /* 0x0000000102009824 */ /* 0x000fe400078e0a03 */
[----:B------:R-:W-:Y:S02]  /*58c0*/  @!P1 IMAD.IADD R2, R3, 0x1, -R2 ;  /* 0x0000000103029824 */ /* 0x000fe400078e0a02 */
[----:B------:R-:W-:Y:S02]  /*58d0*/  @!P1 IMAD R44, R0, R7, R44 ;  /* 0x00000007002c9224 */ /* 0x000fe400078e022c */
[----:B------:R-:W-:Y:S01]  /*58e0*/  @!P1 IMAD R43, R2, R8, R43 ;  /* 0x00000008022b9224 */ /* 0x000fe200078e022b */
[----:B------:R-:W-:Y:S06]  /*58f0*/  @!P0 BRA `(.L_x_96) ;  /* 0x00000000007c8947 */ /* 0x000fec0003800000 */
[----:B------:R-:W1:Y:S01]  /*5900*/  LDCU.64 UR8, c[0x4][0x80] ;  /* 0x01001000ff0877ac */ /* 0x000e620008000a00 */
[----:B------:R-:W-:Y:S01]  /*5910*/  MOV R2, 0x0 ;  /* 0x0000000000027802 */ /* 0x000fe20000000f00 */
[----:B------:R-:W-:Y:S02]  /*5920*/  HFMA2 R12, -RZ, RZ, 0, 5.9604644775390625e-08 ;  /* 0x00000001ff0c7431 */ /* 0x000fe400000001ff */
[----:B------:R-:W-:Y:S01]  /*5930*/  IMAD.MOV.U32 R8, RZ, RZ, 0x70 ;  /* 0x00000070ff087424 */ /* 0x000fe200078e00ff */
[----:B------:R2:W3:Y:S01]  /*5940*/  LDC.64 R14, c[0x4][R2] ;  /* 0x01000000020e7b82 */ /* 0x0004e20000000a00 */
[----:B------:R-:W4:Y:S01]  /*5950*/  LDCU.64 UR6, c[0x4][0x88] ;  /* 0x01001100ff0677ac */ /* 0x000f220008000a00 */
[----:B------:R-:W-:Y:S01]  /*5960*/  IMAD.MOV.U32 R13, RZ, RZ, RZ ;  /* 0x000000ffff0d7224 */ /* 0x000fe200078e00ff */
[----:B------:R-:W2:Y:S01]  /*5970*/  LDCU.64 UR4, c[0x4][0x8] ;  /* 0x01000100ff0477ac */ /* 0x000ea20008000a00 */
[----:B-1----:R-:W-:Y:S01]  /*5980*/  MOV R5, UR9 ;  /* 0x0000000900057c02 */ /* 0x002fe20008000f00 */
[----:B------:R-:W-:Y:S01]  /*5990*/  IMAD.U32 R4, RZ, RZ, UR8 ;  /* 0x00000008ff047e24 */ /* 0x000fe2000f8e00ff */
[----:B----4-:R-:W-:Y:S01]  /*59a0*/  MOV R7, UR7 ;  /* 0x0000000700077c02 */ /* 0x010fe20008000f00 */
[----:B------:R-:W-:Y:S01]  /*59b0*/  IMAD.U32 R6, RZ, RZ, UR6 ;  /* 0x00000006ff067e24 */ /* 0x000fe2000f8e00ff */
[----:B--2---:R-:W-:Y:S01]  /*59c0*/  MOV R11, UR5 ;  /* 0x00000005000b7c02 */ /* 0x004fe20008000f00 */
[----:B------:R-:W-:Y:S02]  /*59d0*/  IMAD.U32 R10, RZ, RZ, UR4 ;  /* 0x00000004ff0a7e24 */ /* 0x000fe4000f8e00ff */
[----:B------:R-:W-:Y:S07]  /*59e0*/  LEPC R20, `(.L_x_97) ;  /* 0x000000001014794e */ /* 0x000fee0000000000 */
[----:B---3-5:R-:W-:Y:S05]  /*59f0*/  CALL.ABS.NOINC R14 ;  /* 0x000000000e007343 */ /* 0x028fea0003c00000 */
.L_x_97:
[----:B------:R-:W1:Y:S01]  /*5a00*/  LDCU.64 UR8, c[0x4][0x80] ;  /* 0x01001000ff0877ac */ /* 0x000e620008000a00 */
[----:B------:R-:W2:Y:S01]  /*5a10*/  LDC.64 R2, c[0x4][R2] ;  /* 0x0100000002027b82 */ /* 0x000ea20000000a00 */
[----:B------:R-:W-:Y:S02]  /*5a20*/  HFMA2 R12, -RZ, RZ, 0, 5.9604644775390625e-08 ;  /* 0x00000001ff0c7431 */ /* 0x000fe400000001ff */
[----:B------:R-:W-:Y:S02]  /*5a30*/  IMAD.MOV.U32 R8, RZ, RZ, 0x70 ;  /* 0x00000070ff087424 */ /* 0x000fe400078e00ff */
[----:B------:R-:W-:Y:S01]  /*5a40*/  IMAD.MOV.U32 R13, RZ, RZ, RZ ;  /* 0x000000ffff0d7224 */ /* 0x000fe200078e00ff */
[----:B------:R-:W3:Y:S01]  /*5a50*/  LDCU.64 UR6, c[0x4][0x88] ;  /* 0x01001100ff0677ac */ /* 0x000ee20008000a00 */
[----:B------:R-:W4:Y:S01]  /*5a60*/  LDCU.64 UR4, c[0x4][0x8] ;  /* 0x01000100ff0477ac */ /* 0x000f220008000a00 */
[----:B-1----:R-:W-:Y:S02]  /*5a70*/  MOV R4, UR8 ;  /* 0x0000000800047c02 */ /* 0x002fe40008000f00 */
[----:B------:R-:W-:Y:S02]  /*5a80*/  MOV R5, UR9 ;  /* 0x0000000900057c02 */ /* 0x000fe40008000f00 */
[----:B---3--:R-:W-:Y:S01]  /*5a90*/  MOV R7, UR7 ;  /* 0x0000000700077c02 */ /* 0x008fe20008000f00 */
[----:B------:R-:W-:Y:S01]  /*5aa0*/  IMAD.U32 R6, RZ, RZ, UR6 ;  /* 0x00000006ff067e24 */ /* 0x000fe2000f8e00ff */
[----:B----4-:R-:W-:Y:S01]  /*5ab0*/  MOV R11, UR5 ;  /* 0x00000005000b7c02 */ /* 0x010fe20008000f00 */
[----:B------:R-:W-:Y:S02]  /*5ac0*/  IMAD.U32 R10, RZ, RZ, UR4 ;  /* 0x00000004ff0a7e24 */ /* 0x000fe4000f8e00ff */
[----:B------:R-:W-:Y:S07]  /*5ad0*/  LEPC R20, `(.L_x_96) ;  /* 0x000000001014794e */ /* 0x000fee0000000000 */
[----:B--2---:R-:W-:Y:S05]  /*5ae0*/  CALL.ABS.NOINC R2 ;  /* 0x0000000002007343 */ /* 0x004fea0003c00000 */
.L_x_96:
[----:B------:R-:W-:Y:S05]  /*5af0*/  BSYNC.RECONVERGENT B6 ;  /* 0x0000000000067941 */ /* 0x000fea0003800200 */
.L_x_95:
[----:B------:R-:W-:Y:S01]  /*5b00*/  ISETP.NE.U32.AND P4, PT, R82, RZ, PT ;  /* 0x000000ff5200720c */ /* 0x000fe20003f85070 */
[----:B------:R-:W-:Y:S01]  /*5b10*/  UISETP.NE.AND UP2, UPT, UR48, URZ, UPT ;  /* 0x000000ff3000728c */ /* 0x000fe2000bf45270 */
[----:B------:R-:W-:Y:S01]  /*5b20*/  ISETP.NE.U32.AND P2, PT, RZ, UR40, PT ;  /* 0x00000028ff007c0c */ /* 0x000fe2000bf45070 */
[----:B------:R-:W-:Y:S01]  /*5b30*/  UISETP.NE.U32.AND UP1, UPT, UR42, URZ, UPT ;  /* 0x000000ff2a00728c */ /* 0x000fe2000bf25070 */
[----:B------:R-:W-:Y:S01]  /*5b40*/  ISETP.NE.AND.EX P4, PT, R83, RZ, PT, P4 ;  /* 0x000000ff5300720c */ /* 0x000fe20003f85340 */
[----:B------:R-:W-:Y:S01]  /*5b50*/  UPLOP3.LUT UP0, UPT, UPT, UPT, UPT, 0x40, 0x4 ;  /* 0x000000000004789c */ /* 0x000fe20003f0e870 */
[----:B------:R-:W-:Y:S01]  /*5b60*/  ISETP.NE.AND.EX P2, PT, RZ, UR41, PT, P2 ;  /* 0x00000029ff007c0c */ /* 0x000fe2000bf45320 */
[----:B------:R-:W-:Y:S01]  /*5b70*/  UISETP.NE.AND.EX UP1, UPT, UR43, URZ, UPT, UP1 ;  /* 0x000000ff2b00728c */ /* 0x000fe2000bf25310 */
[----:B------:R-:W-:Y:S04]  /*5b80*/  PLOP3.LUT P1, PT, PT, PT, UP2, 0x80, 0x8 ;  /* 0x000000000008781c */ /* 0x000fe80003f2f028 */
[----:B------:R-:W-:Y:S06]  /*5b90*/  @UP2 UPLOP3.LUT UP0, UPT, UPT, UPT, UP1, 0x80, 0x8 ;  /* 0x000000000008289c */ /* 0x000fec0003f0f010 */
[----:B------:R-:W-:Y:S01]  /*5ba0*/  PLOP3.LUT P0, PT, PT, PT, UP0, 0x80, 0x8 ;  /* 0x000000000008781c */ /* 0x000fe20003f0f008 */
[----:B------:R-:W-:Y:S01]  /*5bb0*/  @!UPT UIADD3 URZ, UPT, UPT, URZ, URZ, URZ ;  /* 0x000000fffffff290 */ /* 0x000fe2000fffe0ff */
[----:B------:R-:W-:Y:S11]  /*5bc0*/  BRA.U !UP1, `(.L_x_98) ;  /* 0x0000000109387547 */ /* 0x000ff6000b800000 */
[----:B------:R-:W-:Y:S01]  /*5bd0*/  UISETP.NE.U32.AND UP0, UPT, UR40, URZ, UPT ;  /* 0x000000ff2800728c */ /* 0x000fe2000bf05070 */
[----:B------:R-:W-:Y:S02]  /*5be0*/  HFMA2 R0, -RZ, RZ, 0, 5.9604644775390625e-08 ;  /* 0x00000001ff007431 */ /* 0x000fe400000001ff */
[----:B------:R-:W-:Y:S01]  /*5bf0*/  IMAD.MOV.U32 R88, RZ, RZ, 0x1 ;  /* 0x00000001ff587424 */ /* 0x000fe200078e00ff */
[----:B------:R-:W-:Y:S06]  /*5c00*/  UISETP.NE.AND.EX UP0, UPT, UR41, URZ, UPT, UP0 ;  /* 0x000000ff2900728c */ /* 0x000fec000bf05300 */
[----:B------:R-:W-:Y:S05]  /*5c10*/  PLOP3.LUT P3, PT, PT, PT, UP0, 0x80, 0x8 ;  /* 0x000000000008781c */ /* 0x000fea0003f6f008 */
[----:B------:R-:W1:Y:S01]  /*5c20*/  @UP0 LDCU.64 UR6, c[0x0][0xc88] ;  /* 0x00019100ff0607ac */ /* 0x000e620008000a00 */
[----:B------:R-:W-:Y:S07]  /*5c30*/  @UP0 UIMAD UR4, UR44, UR42, URZ ;  /* 0x0000002a2c0402a4 */ /* 0x000fee000f8e02ff */
[----:B------:R-:W-:Y:S01]  /*5c40*/  @!P3 PRMT R88, R0, 0x7610, R88 ;  /* 0x000076100058b816 */ /* 0x000fe20000000058 */
[----:B-1----:R-:W-:Y:S03]  /*5c50*/  @UP0 UIMAD.WIDE UR6, UR4, 0x4, UR6 ;  /* 0x00000004040608a5 */ /* 0x002fe6000f8e0206 */
[----:B------:R-:W1:Y:S03]  /*5c60*/  @!UP0 LDCU UR4, c[0x0][0xc80] ;  /* 0x00019000ff0487ac */ /* 0x000e660008000800 */
[----:B------:R-:W-:Y:S01]  /*5c70*/  IMAD.U32 R2, RZ, RZ, UR6 ;  /* 0x00000006ff027e24 */ /* 0x000fe2000f8e00ff */
[----:B------:R-:W-:Y:S05]  /*5c80*/  MOV R3, UR7 ;  /* 0x0000000700037c02 */ /* 0x000fea0008000f00 */
[----:B-----5:R2:W5:Y:S02]  /*5c90*/  @P3 LDG.E R49, desc[UR46][R2.64] ;  /* 0x0000002e02313981 */ /* 0x020564000c1e1900 */
[----:B-12---:R-:W-:Y:S02]  /*5ca0*/  @!P3 IMAD.U32 R49, RZ, RZ, UR4 ;  /* 0x00000004ff31be24 */ /* 0x006fe4000f8e00ff */
.L_x_98:
[----:B------:R-:W-:Y:S05]  /*5cb0*/  @!P4 BRA `(.L_x_99) ;  /* 0x000000000020c947 */ /* 0x000fea0003800000 */
[----:B------:R-:W-:Y:S04]  /*5cc0*/  ISETP.NE.U32.AND P3, PT, R80, RZ, PT ;  /* 0x000000ff5000720c */ /* 0x000fe80003f65070 */
[----:B------:R-:W-:Y:S11]  /*5cd0*/  ISETP.NE.AND.EX P3, PT, R81, RZ, PT, P3 ;  /* 0x000000ff5100720c */ /* 0x000ff60003f65330 */
[----:B------:R-:W-:Y:S02]  /*5ce0*/  @!UPT UIADD3 URZ, UPT, UPT, URZ, URZ, URZ ;  /* 0x000000fffffff290 */ /* 0x000fe4000fffe0ff */
[----:B------:R-:W1:Y:S01]  /*5cf0*/  @P3 LDC.64 R2, c[0x0][0xca8] ;  /* 0x00032a00ff023b82 */ /* 0x000e620000000a00 */
[----:B------:R-:W-:Y:S04]  /*5d00*/  @P3 IMAD R0, R82, UR44, RZ ;  /* 0x0000002c52003c24 */ /* 0x000fe8000f8e02ff */
[----:B-1----:R-:W-:Y:S05]  /*5d10*/  @P3 IMAD.WIDE R2, R0, 0x4, R2 ;  /* 0x0000000400023825 */ /* 0x002fea00078e0202 */
[----:B-----5:R1:W5:Y:S02]  /*5d20*/  @P3 LDG.E R47, desc[UR46][R2.64] ;  /* 0x0000002e022f3981 */ /* 0x020364000c1e1900 */
[----:B-1----:R-:W2:Y:S02]  /*5d30*/  @!P3 LDC R47, c[0x0][0xca0] ;  /* 0x00032800ff2fbb82 */ /* 0x002ea40000000800 */
.L_x_99:
[----:B-----5:R-:W-:Y:S01]  /*5d40*/  FSETP.NEU.AND P3, PT, R49, RZ, PT ;  /* 0x000000ff3100720b */ /* 0x020fe20003f6d000 */
[----:B------:R-:W-:Y:S01]  /*5d50*/  BSSY B1, `(.L_x_100) ;  /* 0x0000039000017945 */ /* 0x000fe20003800000 */
[----:B------:R-:W-:Y:S01]  /*5d60*/  SEL R3, RZ, 0xffffffff, P2 ;  /* 0xffffffffff037807 */ /* 0x000fe20001000000 */
[----:B------:R-:W-:Y:S01]  /*5d70*/  IMAD.MOV.U32 R66, RZ, RZ, 0x1 ;  /* 0x00000001ff427424 */ /* 0x000fe200078e00ff */
[----:B------:R-:W-:Y:S01]  /*5d80*/  @P1 LOP3.LUT P2, RZ, R88, 0xff, RZ, 0xc0, !PT ;  /* 0x000000ff58ff1812 */ /* 0x000fe2000784c0ff */
[----:B------:R-:W-:Y:S01]  /*5d90*/  IMAD R48, R45, 0x80, R46 ;  /* 0x000000802d307824 */ /* 0x000fe200078e022e */
[----:B------:R-:W-:Y:S01]  /*5da0*/  @P1 SEL R0, RZ, 0xffffffff, P3 ;  /* 0xffffffffff001807 */ /* 0x000fe20001800000 */
[----:B------:R-:W-:Y:S01]  /*5db0*/  IMAD R106, R101, -0x10, R99 ;  /* 0xfffffff0656a7824 */ /* 0x000fe200078e0263 */
[----:B------:R-:W-:Y:S01]  /*5dc0*/  LOP3.LUT R97, R97, 0x1, RZ, 0x3c, !PT ;  /* 0x0000000161617812 */ /* 0x000fe200078e3cff */
[----:B------:R-:W-:Y:S01]  /*5dd0*/  IMAD.MOV.U32 R65, RZ, RZ, RZ ;  /* 0x000000ffff417224 */ /* 0x000fe200078e00ff */
[----:B------:R-:W-:Y:S02]  /*5de0*/  @P0 SEL R0, R3, R0, !P2 ;  /* 0x0000000003000207 */ /* 0x000fe40005000000 */
[----:B------:R-:W-:Y:S02]  /*5df0*/  CS2R R78, SRZ ;  /* 0x00000000004e7805 */ /* 0x000fe4000001ff00 */
[----:B------:R-:W-:Y:S02]  /*5e00*/  LEA R64, R45, UR49, 0x3 ;  /* 0x000000312d407c11 */ /* 0x000fe4000f8e18ff */
[----:B------:R-:W-:Y:S02]  /*5e10*/  CS2R R76, SRZ ;  /* 0x00000000004c7805 */ /* 0x000fe4000001ff00 */
[----:B------:R-:W-:Y:S02]  /*5e20*/  @P1 LOP3.LUT R0, R0, 0x1, RZ, 0xc0, !PT ;  /* 0x0000000100001812 */ /* 0x000fe400078ec0ff */
[----:B------:R-:W-:Y:S02]  /*5e30*/  CS2R R70, SRZ ;  /* 0x0000000000467805 */ /* 0x000fe4000001ff00 */
[----:B------:R-:W-:Y:S02]  /*5e40*/  PLOP3.LUT P2, PT, PT, PT, UP1, 0x80, 0x8 ;  /* 0x000000000008781c */ /* 0x000fe40003f4f018 */
[----:B------:R-:W-:Y:S02]  /*5e50*/  CS2R R68, SRZ ;  /* 0x0000000000447805 */ /* 0x000fe4000001ff00 */
[----:B------:R-:W-:Y:S02]  /*5e60*/  ISETP.NE.U32.OR P5, PT, R0, 0x1, !P1 ;  /* 0x000000010000780c */ /* 0x000fe40004fa5470 */
[----:B------:R-:W-:Y:S02]  /*5e70*/  CS2R R62, SRZ ;  /* 0x00000000003e7805 */ /* 0x000fe4000001ff00 */
[----:B------:R-:W-:Y:S02]  /*5e80*/  LOP3.LUT P4, R104, R88, 0xff, RZ, 0xc0, !PT ;  /* 0x000000ff58687812 */ /* 0x000fe4000788c0ff */
[----:B------:R-:W-:Y:S02]  /*5e90*/  CS2R R60, SRZ ;  /* 0x00000000003c7805 */ /* 0x000fe4000001ff00 */
[----:B------:R-:W-:Y:S02]  /*5ea0*/  SEL R2, RZ, 0xffffffff, P3 ;  /* 0xffffffffff027807 */ /* 0x000fe40001800000 */
[----:B------:R-:W-:Y:S02]  /*5eb0*/  CS2R R58, SRZ ;  /* 0x00000000003a7805 */ /* 0x000fe4000001ff00 */
[----:B------:R-:W-:Y:S02]  /*5ec0*/  P2R R107, PR, RZ, 0x20 ;  /* 0x00000020ff6b7803 */ /* 0x000fe40000000000 */
[----:B------:R-:W-:Y:S02]  /*5ed0*/  CS2R R56, SRZ ;  /* 0x0000000000387805 */ /* 0x000fe4000001ff00 */
[----:B------:R-:W-:Y:S02]  /*5ee0*/  @P2 SEL R2, R3, R2, !P4 ;  /* 0x0000000203022207 */ /* 0x000fe40006000000 */
[----:B------:R-:W-:Y:S02]  /*5ef0*/  @P5 SHF.L.U32 R0, R97, 0x1f, RZ ;  /* 0x0000001f61005819 */ /* 0x000fe400000006ff */
[----:B------:R-:W-:Y:S02]  /*5f00*/  LOP3.LUT R2, R2, 0x1, RZ, 0xc0, !PT ;  /* 0x0000000102027812 */ /* 0x000fe400078ec0ff */
[----:B------:R1:W3:Y:S02]  /*5f10*/  @P5 SYNCS.PHASECHK.TRANS64.TRYWAIT P1, [UR49+0x50], R0 ;  /* 0x00005000ff0055a7 */ /* 0x0002e40008021131 */
[----:B------:R-:W-:Y:S04]  /*5f20*/  ISETP.NE.U32.AND P2, PT, R2, 0x1, PT ;  /* 0x000000010200780c */ /* 0x000fe80003f45070 */
[----:B------:R-:W-:Y:S02]  /*5f30*/  P2R R67, PR, RZ, 0x4 ;  /* 0x00000004ff437803 */ /* 0x000fe40000000000 */
[----:B-1----:R-:W-:Y:S04]  /*5f40*/  SHF.L.U32 R0, R96, 0x1f, RZ ;  /* 0x0000001f60007819 */ /* 0x002fe800000006ff */
[----:B------:R1:W4:Y:S01]  /*5f50*/  SYNCS.PHASECHK.TRANS64.TRYWAIT P0, [R64+URZ+0xc0], R0 ;  /* 0x0000c000400075a7 */ /* 0x00032200080011ff */
[----:B---3--:R-:W-:Y:S01]  /*5f60*/  @P5 SEL R66, RZ, 0x1, !P1 ;  /* 0x00000001ff425807 */ /* 0x008fe20004800000 */
[----:B-1----:R-:W-:Y:S06]  /*5f70*/  @!P5 BRA `(.L_x_101) ;  /* 0x000000000058d947 */ /* 0x002fec0003800000 */
[----:B------:R-:W-:Y:S01]  /*5f80*/  IMAD.MOV.U32 R79, RZ, RZ, RZ ;  /* 0x000000ffff4f7224 */ /* 0x000fe200078e00ff */
[----:B------:R-:W-:Y:S01]  /*5f90*/  ISETP.NE.AND P1, PT, R66, RZ, PT ;  /* 0x000000ff4200720c */ /* 0x000fe20003f25270 */
[----:B------:R-:W-:Y:S01]  /*5fa0*/  BSSY B0, `(.L_x_102) ;  /* 0x000000c000007945 */ /* 0x000fe20003800000 */
[----:B------:R-:W-:Y:S02]  /*5fb0*/  CS2R R58, SRZ ;  /* 0x00000000003a7805 */ /* 0x000fe4000001ff00 */
[----:B------:R-:W-:Y:S02]  /*5fc0*/  CS2R R56, SRZ ;  /* 0x0000000000387805 */ /* 0x000fe4000001ff00 */
[----:B------:R-:W-:Y:S02]  /*5fd0*/  CS2R R62, SRZ ;  /* 0x00000000003e7805 */ /* 0x000fe4000001ff00 */
[----:B------:R-:W-:Y:S02]  /*5fe0*/  CS2R R60, SRZ ;  /* 0x00000000003c7805 */ /* 0x000fe4000001ff00 */
[----:B------:R-:W-:Y:S02]  /*5ff0*/  CS2R R70, SRZ ;  /* 0x0000000000467805 */ /* 0x000fe4000001ff00 */
[----:B------:R-:W-:Y:S02]  /*6000*/  CS2R R68, SRZ ;  /* 0x0000000000447805 */ /* 0x000fe4000001ff00 */
[----:B------:R-:W-:Y:S01]  /*6010*/  CS2R R76, SRZ ;  /* 0x00000000004c7805 */ /* 0x000fe2000001ff00 */
[----:B------:R-:W-:Y:S06]  /*6020*/  @P1 BRA `(.L_x_103) ;  /* 0x00000000000c1947 */ /* 0x000fec0003800000 */
[----:B------:R-:W-:Y:S04]  /*6030*/  SHF.L.U32 R3, R97, 0x1f, RZ ;  /* 0x0000001f61037819 */ /* 0x000fe800000006ff */
[----:B------:R-:W1:Y:S02]  /*6040*/  SYNCS.PHASECHK.TRANS64.TRYWAIT P1, [UR49+0x50], R3 ;  /* 0x00005003ff0075a7 */ /* 0x000e640008021131 */
[----:B-1----:R-:W-:Y:S05]  /*6050*/  @!P1 BRA `(.L_x_104) ;  /* 0x0000003c00549947 */ /* 0x002fea0003800000 */
.L_x_103:
[----:B------:R-:W-:Y:S05]  /*6060*/  BSYNC B0 ;  /* 0x0000000000007941 */ /* 0x000fea0003800000 */
.L_x_102:
[----:B------:R-:W-:Y:S01]  /*6070*/  ISETP.NE.AND P1, PT, R67, RZ, PT ;  /* 0x000000ff4300720c */ /* 0x000fe20003f25270 */
[----:B------:R-:W-:Y:S11]  /*6080*/  HFMA2 R65, -RZ, RZ, 0, 5.9604644775390625e-08 ;  /* 0x00000001ff417431 */ /* 0x000ff600000001ff */
[----:B------:R-:W-:Y:S01]  /*6090*/  @!UPT UIADD3 URZ, UPT, UPT, URZ, URZ, URZ ;  /* 0x000000fffffff290 */ /* 0x000fe2000fffe0ff */
[----:B------:R3:W1:Y:S04]  /*60a0*/  @P1 LDS.128 R56, [R100] ;  /* 0x0000000064381984 */ /* 0x0006680000000c00 */
[----:B------:R3:W1:Y:S04]  /*60b0*/  @P1 LDS.128 R60, [R99+0x10] ;  /* 0x00001000633c1984 */ /* 0x0006680000000c00 */
[----:B------:R3:W1:Y:S04]  /*60c0*/  @P1 LDS.128 R68, [R98+0x20] ;  /* 0x0000200062441984 */ /* 0x0006680000000c00 */
[----:B------:R3:W1:Y:S02]  /*60d0*/  @P1 LDS.128 R76, [R106+0x30] ;  /* 0x000030006a4c1984 */ /* 0x0006640000000c00 */
.L_x_101:
[----:B------:R-:W-:Y:S05]  /*60e0*/  BSYNC B1 ;  /* 0x0000000000017941 */ /* 0x000fea0003800000 */
.L_x_100:
[----:B-1----:R-:W-:Y:S04]  /*60f0*/  SHF.R.U32.HI R2, RZ, 0x15, R48 ;  /* 0x00000015ff027819 */ /* 0x002fe80000011630 */
[----:B------:R-:W-:Y:S01]  /*6100*/  LOP3.LUT P1, RZ, R2, 0x3, R92, 0x48, !PT ;  /* 0x0000000302ff7812 */ /* 0x000fe2000782485c */
[----:B------:R-:W-:Y:S01]  /*6110*/  @!UPT UIADD3 URZ, UPT, UPT, URZ, URZ, URZ ;  /* 0x000000fffffff290 */ /* 0x000fe2000fffe0ff */
[----:B----4-:R-:W-:Y:S11]  /*6120*/  @P0 BRA `(.L_x_105) ;  /* 0x0000000000080947 */ /* 0x010ff60003800000 */
[----:B------:R-:W1:Y:S02]  /*6130*/  SYNCS.PHASECHK.TRANS64.TRYWAIT P0, [R64+URZ+0xc0], R0 ;  /* 0x0000c000400075a7 */ /* 0x000e6400080011ff */
[----:B-1----:R-:W-:Y:S05]  /*6140*/  @!P0 BRA `(.L_x_106) ;  /* 0x0000003c00308947 */ /* 0x002fea0003800000 */
.L_x_105:
[----:B------:R-:W-:Y:S05]  /*6150*/  @!P1 BRA `(.L_x_107) ;  /* 0x0000000000409947 */ /* 0x000fea0003800000 */
[----:B------:R-:W4:Y:S01]  /*6160*/  LDCU.64 UR8, c[0x4][0x70] ;  /* 0x01000e00ff0877ac */ /* 0x000f220008000a00 */
[----:B------:R-:W-:Y:S01]  /*6170*/  MOV R3, 0x0 ;  /* 0x0000000000037802 */ /* 0x000fe20000000f00 */
[----:B------:R-:W-:Y:S02]  /*6180*/  HFMA2 R12, -RZ, RZ, 0, 5.9604644775390625e-08 ;  /* 0x00000001ff0c7431 */ /* 0x000fe400000001ff */
[----:B------:R-:W-:Y:S02]  /*6190*/  IMAD.MOV.U32 R8, RZ, RZ, 0x192 ;  /* 0x00000192ff087424 */ /* 0x000fe400078e00ff */
[----:B------:R-:W-:Y:S01]  /*61a0*/  IMAD.MOV.U32 R13, RZ, RZ, RZ ;  /* 0x000000ffff0d7224 */ /* 0x000fe200078e00ff */
[----:B------:R-:W5:Y:S01]  /*61b0*/  LDCU.64 UR6, c[0x4][0x78] ;  /* 0x01000f00ff0677ac */ /* 0x000f620008000a00 */
[----:B------:R-:W1:Y:S01]  /*61c0*/  LDC.64 R2, c[0x4][R3] ;  /* 0x0100000003027b82 */ /* 0x000e620000000a00 */
[----:B------:R-:W2:Y:S01]  /*61d0*/  LDCU.64 UR4, c[0x4][0x10] ;  /* 0x01000200ff0477ac */ /* 0x000ea20008000a00 */
[----:B----4-:R-:W-:Y:S01]  /*61e0*/  MOV R5, UR9 ;  /* 0x0000000900057c02 */ /* 0x010fe20008000f00 */
[----:B------:R-:W-:Y:S01]  /*61f0*/  IMAD.U32 R4, RZ, RZ, UR8 ;  /* 0x00000008ff047e24 */ /* 0x000fe2000f8e00ff */
[----:B-----5:R-:W-:Y:S01]  /*6200*/  MOV R7, UR7 ;  /* 0x0000000700077c02 */ /* 0x020fe20008000f00 */
[----:B------:R-:W-:Y:S01]  /*6210*/  IMAD.U32 R6, RZ, RZ, UR6 ;  /* 0x00000006ff067e24 */ /* 0x000fe2000f8e00ff */
[----:B--2---:R-:W-:Y:S01]  /*6220*/  MOV R11, UR5 ;  /* 0x00000005000b7c02 */ /* 0x004fe20008000f00 */
[----:B------:R-:W-:Y:S02]  /*6230*/  IMAD.U32 R10, RZ, RZ, UR4 ;  /* 0x00000004ff0a7e24 */ /* 0x000fe4000f8e00ff */
[----:B------:R-:W-:Y:S07]  /*6240*/  LEPC R20, `(.L_x_107) ;  /* 0x000000001014794e */ /* 0x000fee0000000000 */
[----:B-1-3--:R-:W-:Y:S05]  /*6250*/  CALL.ABS.NOINC R2 ;  /* 0x0000000002007343 */ /* 0x00afea0003c00000 */
.L_x_107:
[----:B------:R-:W-:Y:S01]  /*6260*/  SHF.L.U32 R50, R56, 0x10, RZ ;  /* 0x0000001038327819 */ /* 0x000fe200000006ff */
[----:B------:R-:W-:Y:S05]  /*6270*/  WARPSYNC.ALL ;  /* 0x0000000000007948 */ /* 0x000fea0003800000 */
[----:B------:R-:W-:Y:S01]  /*6280*/  R2UR UR4, R48 ;  /* 0x00000000300472ca */ /* 0x000fe200000e0000 */
[----:B------:R-:W-:Y:S01]  /*6290*/  BSSY.RECONVERGENT B0, `(.L_x_108) ;  /* 0x0000088000007945 */ /* 0x000fe20003800200 */
[----:B------:R-:W-:Y:S02]  /*62a0*/  LOP3.LUT R51, R56, 0xffff0000, RZ, 0xc0, !PT ;  /* 0xffff000038337812 */ /* 0x000fe400078ec0ff */
[----:B------:R-:W-:Y:S02]  /*62b0*/  SHF.L.U32 R52, R57, 0x10, RZ ;  /* 0x0000001039347819 */ /* 0x000fe400000006ff */
[----:B------:R-:W-:Y:S07]  /*62c0*/  ISETP.NE.AND P0, PT, R102, RZ, PT ;  /* 0x000000ff6600720c */ /* 0x000fee0003f05270 */
[----:B------:R-:W1:Y:S02]  /*62d0*/  LDTM.x32 R4, tmem[UR4] ;  /* 0x00000004000479ee */ /* 0x000e6400082c0000 */
[C---:B-12---:R-:W-:Y:S01]  /*62e0*/  FMUL R0, R47.reuse, R4 ;  /* 0x000000042f007220 */ /* 0x046fe20000400000 */
[C---:B------:R-:W-:Y:S01]  /*62f0*/  FMUL R2, R47.reuse, R5 ;  /* 0x000000052f027220 */ /* 0x040fe20000400000 */
[C---:B------:R-:W-:Y:S01]  /*6300*/  FMUL R4, R47.reuse, R8 ;  /* 0x000000082f047220 */ /* 0x040fe20000400000 */
[C---:B------:R-:W-:Y:S01]  /*6310*/  FMUL R3, R47.reuse, R6 ;  /* 0x000000062f037220 */ /* 0x040fe20000400000 */
[C---:B------:R-:W-:Y:S01]  /*6320*/  FMUL R5, R47.reuse, R9 ;  /* 0x000000092f057220 */ /* 0x040fe20000400000 */
[C---:B------:R-:W-:Y:S01]  /*6330*/  FMUL R8, R47.reuse, R12 ;  /* 0x0000000c2f087220 */ /* 0x040fe20000400000 */
[C---:B------:R-:W-:Y:S01]  /*6340*/  FMUL R6, R47.reuse, R10 ;  /* 0x0000000a2f067220 */ /* 0x040fe20000400000 */
[C---:B------:R-:W-:Y:S01]  /*6350*/  FMUL R9, R47.reuse, R13 ;  /* 0x0000000d2f097220 */ /* 0x040fe20000400000 */
[----:B------:R-:W-:Y:S01]  /*6360*/  FMUL R12, R47, R16 ;  /* 0x000000102f0c7220 */ /* 0x000fe20000400000 */
[----:B------:R-:W-:Y:S01]  /*6370*/  FFMA R0, R49, R50, R0 ;  /* 0x0000003231007223 */ /* 0x000fe20000000000 */
[C---:B------:R-:W-:Y:S01]  /*6380*/  FMUL R10, R47.reuse, R14 ;  /* 0x0000000e2f0a7220 */ /* 0x040fe20000400000 */
[C---:B------:R-:W-:Y:S01]  /*6390*/  FMUL R13, R47.reuse, R17 ;  /* 0x000000112f0d7220 */ /* 0x040fe20000400000 */
[----:B------:R-:W-:Y:S01]  /*63a0*/  FMUL R16, R47, R20 ;  /* 0x000000142f107220 */ /* 0x000fe20000400000 */
[----:B------:R-:W-:Y:S01]  /*63b0*/  FFMA R2, R49, R51, R2 ;  /* 0x0000003331027223 */ /* 0x000fe20000000002 */
[C---:B------:R-:W-:Y:S01]  /*63c0*/  FMUL R14, R47.reuse, R18 ;  /* 0x000000122f0e7220 */ /* 0x040fe20000400000 */
        /* <DEDUP_REMOVED lines=8> */
[----:B------:R-:W-:Y:S01]  /*6450*/  LOP3.LUT R32, R57, 0xffff0000, RZ, 0xc0, !PT ;  /* 0xffff000039207812 */ /* 0x000fe200078ec0ff */
[C---:B------:R-:W-:Y:S01]  /*6460*/  FMUL R26, R47.reuse, R30 ;  /* 0x0000001e2f1a7220 */ /* 0x040fe20000400000 */
[----:B------:R-:W-:Y:S01]  /*6470*/  FMUL R29, R47, R33 ;  /* 0x000000212f1d7220 */ /* 0x000fe20000400000 */
[----:B------:R-:W-:Y:S01]  /*6480*/  SHF.L.U32 R33, R58, 0x10, RZ ;  /* 0x000000103a217819 */ /* 0x000fe200000006ff */
[----:B------:R-:W-:Y:S01]  /*6490*/  FFMA R3, R49, R52, R3 ;  /* 0x0000003431037223 */ /* 0x000fe20000000003 */
[----:B------:R-:W-:Y:S01]  /*64a0*/  F2FP.BF16.F32.PACK_AB R52, R2, R0 ;  /* 0x000000000234723e */ /* 0x000fe200000010ff */
[----:B------:R-:W-:Y:S01]  /*64b0*/  FMUL R7, R47, R7 ;  /* 0x000000072f077220 */ /* 0x000fe20000400000 */
[----:B------:R-:W-:Y:S01]  /*64c0*/  SHF.L.U32 R0, R59, 0x10, RZ ;  /* 0x000000103b007819 */ /* 0x000fe200000006ff */
[----:B------:R-:W-:Y:S01]  /*64d0*/  FMUL R30, R47, R34 ;  /* 0x000000222f1e7220 */ /* 0x000fe20000400000 */
[----:B------:R-:W-:Y:S01]  /*64e0*/  LOP3.LUT R34, R58, 0xffff0000, RZ, 0xc0, !PT ;  /* 0xffff00003a227812 */ /* 0x000fe200078ec0ff */
[----:B------:R-:W-:Y:S01]  /*64f0*/  FFMA R7, R49, R32, R7 ;  /* 0x0000002031077223 */ /* 0x000fe20000000007 */
[----:B------:R-:W-:Y:S01]  /*6500*/  LOP3.LUT R2, R59, 0xffff0000, RZ, 0xc0, !PT ;  /* 0xffff00003b027812 */ /* 0x000fe200078ec0ff */
[----:B------:R-:W-:Y:S01]  /*6510*/  FFMA R4, R49, R33, R4 ;  /* 0x0000002131047223 */ /* 0x000fe20000000004 */
[----:B------:R-:W-:Y:S01]  /*6520*/  FMUL R11, R47, R11 ;  /* 0x0000000b2f0b7220 */ /* 0x000fe20000400000 */
[----:B------:R-:W-:Y:S01]  /*6530*/  FFMA R5, R49, R34, R5 ;  /* 0x0000002231057223 */ /* 0x000fe20000000005 */
[----:B------:R-:W-:Y:S01]  /*6540*/  F2FP.BF16.F32.PACK_AB R53, R7, R3 ;  /* 0x000000030735723e */ /* 0x000fe200000010ff */
[C---:B------:R-:W-:Y:S01]  /*6550*/  FFMA R6, R49.reuse, R0, R6 ;  /* 0x0000000031067223 */ /* 0x040fe20000000006 */
[C---:B------:R-:W-:Y:S01]  /*6560*/  SHF.L.U32 R0, R60.reuse, 0x10, RZ ;  /* 0x000000103c007819 */ /* 0x040fe200000006ff */
[----:B------:R-:W-:Y:S01]  /*6570*/  FFMA R11, R49, R2, R11 ;  /* 0x00000002310b7223 */ /* 0x000fe2000000000b */
[----:B------:R-:W-:Y:S01]  /*6580*/  LOP3.LUT R2, R60, 0xffff0000, RZ, 0xc0, !PT ;  /* 0xffff00003c027812 */ /* 0x000fe200078ec0ff */
[----:B------:R-:W-:Y:S01]  /*6590*/  FMUL R15, R47, R15 ;  /* 0x0000000f2f0f7220 */ /* 0x000fe20000400000 */
[----:B------:R-:W-:Y:S01]  /*65a0*/  SHF.L.U32 R3, R61, 0x10, RZ ;  /* 0x000000103d037819 */ /* 0x000fe200000006ff */
[----:B------:R-:W-:Y:S01]  /*65b0*/  FFMA R8, R49, R0, R8 ;  /* 0x0000000031087223 */ /* 0x000fe20000000008 */
[----:B------:R-:W-:Y:S01]  /*65c0*/  LOP3.LUT R0, R61, 0xffff0000, RZ, 0xc0, !PT ;  /* 0xffff00003d007812 */ /* 0x000fe200078ec0ff */
[C---:B------:R-:W-:Y:S01]  /*65d0*/  FFMA R9, R49.reuse, R2, R9 ;  /* 0x0000000231097223 */ /* 0x040fe20000000009 */
[C---:B------:R-:W-:Y:S01]  /*65e0*/  SHF.L.U32 R2, R62.reuse, 0x10, RZ ;  /* 0x000000103e027819 */ /* 0x040fe200000006ff */
[----:B------:R-:W-:Y:S01]  /*65f0*/  FFMA R10, R49, R3, R10 ;  /* 0x00000003310a7223 */ /* 0x000fe2000000000a */
[----:B------:R-:W-:Y:S01]  /*6600*/  SHF.L.U32 R3, R63, 0x10, RZ ;  /* 0x000000103f037819 */ /* 0x000fe200000006ff */
[C---:B------:R-:W-:Y:S01]  /*6610*/  FFMA R15, R49.reuse, R0, R15 ;  /* 0x00000000310f7223 */ /* 0x040fe2000000000f */
[----:B------:R-:W-:Y:S01]  /*6620*/  LOP3.LUT R0, R62, 0xffff0000, RZ, 0xc0, !PT ;  /* 0xffff00003e007812 */ /* 0x000fe200078ec0ff */
[----:B------:R-:W-:Y:S01]  /*6630*/  FFMA R12, R49, R2, R12 ;  /* 0x00000002310c7223 */ /* 0x000fe2000000000c */
[C---:B------:R-:W-:Y:S01]  /*6640*/  SHF.L.U32 R2, R68.reuse, 0x10, RZ ;  /* 0x0000001044027819 */ /* 0x040fe200000006ff */
[----:B------:R-:W-:Y:S01]  /*6650*/  FMUL R19, R47, R19 ;  /* 0x000000132f137220 */ /* 0x000fe20000400000 */
[----:B------:R-:W-:Y:S01]  /*6660*/  F2FP.BF16.F32.PACK_AB R54, R5, R4 ;  /* 0x000000040536723e */ /* 0x000fe200000010ff */
[----:B------:R-:W-:Y:S01]  /*6670*/  FFMA R13, R49, R0, R13 ;  /* 0x00000000310d7223 */ /* 0x000fe2000000000d */
[----:B------:R-:W-:Y:S01]  /*6680*/  LOP3.LUT R0, R63, 0xffff0000, RZ, 0xc0, !PT ;  /* 0xffff00003f007812 */ /* 0x000fe200078ec0ff */
[----:B------:R-:W-:Y:S01]  /*6690*/  FFMA R14, R49, R3, R14 ;  /* 0x00000003310e7223 */ /* 0x000fe2000000000e */
[----:B------:R-:W-:Y:S01]  /*66a0*/  LOP3.LUT R3, R68, 0xffff0000, RZ, 0xc0, !PT ;  /* 0xffff000044037812 */ /* 0x000fe200078ec0ff */
[----:B------:R-:W-:Y:S01]  /*66b0*/  FMUL R23, R47, R23 ;  /* 0x000000172f177220 */ /* 0x000fe20000400000 */
[----:B------:R-:W-:Y:S01]  /*66c0*/  F2FP.BF16.F32.PACK_AB R55, R11, R6 ;  /* 0x000000060b37723e */ /* 0x000fe200000010ff */
[----:B------:R-:W-:Y:S01]  /*66d0*/  FFMA R19, R49, R0, R19 ;  /* 0x0000000031137223 */ /* 0x000fe20000000013 */
[----:B------:R-:W-:Y:S01]  /*66e0*/  SHF.L.U32 R0, R69, 0x10, RZ ;  /* 0x0000001045007819 */ /* 0x000fe200000006ff */
[----:B------:R-:W-:Y:S01]  /*66f0*/  FFMA R16, R49, R2, R16 ;  /* 0x0000000231107223 */ /* 0x000fe20000000010 */
[----:B------:R-:W-:Y:S01]  /*6700*/  LOP3.LUT R2, R69, 0xffff0000, RZ, 0xc0, !PT ;  /* 0xffff000045027812 */ /* 0x000fe200078ec0ff */
[----:B------:R-:W-:Y:S01]  /*6710*/  FFMA R17, R49, R3, R17 ;  /* 0x0000000331117223 */ /* 0x000fe20000000011 */
[----:B------:R-:W-:Y:S01]  /*6720*/  SHF.L.U32 R3, R71, 0x10, RZ ;  /* 0x0000001047037819 */ /* 0x000fe200000006ff */
[----:B------:R-:W-:Y:S01]  /*6730*/  FFMA R18, R49, R0, R18 ;  /* 0x0000000031127223 */ /* 0x000fe20000000012 */
[C---:B------:R-:W-:Y:S01]  /*6740*/  SHF.L.U32 R0, R70.reuse, 0x10, RZ ;  /* 0x0000001046007819 */ /* 0x040fe200000006ff */
[----:B------:R1:W-:Y:S01]  /*6750*/  STS.128 [R100], R52 ;  /* 0x0000003464007388 */ /* 0x0003e20000000c00 */
[----:B------:R-:W-:Y:S01]  /*6760*/  F2FP.BF16.F32.PACK_AB R8, R9, R8 ;  /* 0x000000080908723e */ /* 0x000fe200000010ff */
[C---:B------:R-:W-:Y:S01]  /*6770*/  FFMA R23, R49.reuse, R2, R23 ;  /* 0x0000000231177223 */ /* 0x040fe20000000017 */
[----:B------:R-:W-:Y:S01]  /*6780*/  LOP3.LUT R2, R70, 0xffff0000, RZ, 0xc0, !PT ;  /* 0xffff000046027812 */ /* 0x000fe200078ec0ff */
[----:B------:R-:W-:Y:S01]  /*6790*/  FFMA R20, R49, R0, R20 ;  /* 0x0000000031147223 */ /* 0x000fe20000000014 */
[----:B------:R-:W-:Y:S01]  /*67a0*/  LOP3.LUT R0, R71, 0xffff0000, RZ, 0xc0, !PT ;  /* 0xffff000047007812 */ /* 0x000fe200078ec0ff */
[----:B------:R-:W-:Y:S01]  /*67b0*/  FMUL R27, R47, R27 ;  /* 0x0000001b2f1b7220 */ /* 0x000fe20000400000 */
[----:B------:R-:W-:Y:S01]  /*67c0*/  F2FP.BF16.F32.PACK_AB R9, R15, R10 ;  /* 0x0000000a0f09723e */ /* 0x000fe200000010ff */
[C---:B------:R-:W-:Y:S01]  /*67d0*/  FFMA R21, R49.reuse, R2, R21 ;  /* 0x0000000231157223 */ /* 0x040fe20000000015 */
[C---:B------:R-:W-:Y:S01]  /*67e0*/  FFMA R22, R49.reuse, R3, R22 ;  /* 0x0000000331167223 */ /* 0x040fe20000000016 */
[----:B------:R-:W-:Y:S01]  /*67f0*/  FFMA R27, R49, R0, R27 ;  /* 0x00000000311b7223 */ /* 0x000fe2000000001b */
[C---:B------:R-:W-:Y:S01]  /*6800*/  SHF.L.U32 R2, R76.reuse, 0x10, RZ ;  /* 0x000000104c027819 */ /* 0x040fe200000006ff */
[C---:B------:R-:W-:Y:S01]  /*6810*/  FMUL R31, R47.reuse, R31 ;  /* 0x0000001f2f1f7220 */ /* 0x040fe20000400000 */
[----:B------:R-:W-:Y:S01]  /*6820*/  LOP3.LUT R0, R76, 0xffff0000, RZ, 0xc0, !PT ;  /* 0xffff00004c007812 */ /* 0x000fe200078ec0ff */
[----:B------:R-:W-:Y:S01]  /*6830*/  FMUL R35, R47, R35 ;  /* 0x000000232f237220 */ /* 0x000fe20000400000 */
[----:B------:R-:W-:Y:S01]  /*6840*/  SHF.L.U32 R3, R77, 0x10, RZ ;  /* 0x000000104d037819 */ /* 0x000fe200000006ff */
[----:B------:R-:W-:Y:S01]  /*6850*/  FFMA R24, R49, R2, R24 ;  /* 0x0000000231187223 */ /* 0x000fe20000000018 */
[----:B------:R-:W-:Y:S01]  /*6860*/  F2FP.BF16.F32.PACK_AB R10, R13, R12 ;  /* 0x0000000c0d0a723e */ /* 0x000fe200000010ff */
[----:B------:R-:W-:Y:S01]  /*6870*/  FFMA R25, R49, R0, R25 ;  /* 0x0000000031197223 */ /* 0x000fe20000000019 */
[----:B------:R-:W-:Y:S01]  /*6880*/  F2FP.BF16.F32.PACK_AB R11, R19, R14 ;  /* 0x0000000e130b723e */ /* 0x000fe200000010ff */
[----:B------:R-:W-:Y:S01]  /*6890*/  FFMA R26, R49, R3, R26 ;  /* 0x00000003311a7223 */ /* 0x000fe2000000001a */
[----:B------:R-:W-:Y:S02]  /*68a0*/  LOP3.LUT R0, R77, 0xffff0000, RZ, 0xc0, !PT ;  /* 0xffff00004d007812 */ /* 0x000fe400078ec0ff */
[C---:B------:R-:W-:Y:S01]  /*68b0*/  SHF.L.U32 R2, R78.reuse, 0x10, RZ ;  /* 0x000000104e027819 */ /* 0x040fe200000006ff */
[----:B------:R1:W-:Y:S01]  /*68c0*/  STS.128 [R99+0x10], R8 ;  /* 0x0000100863007388 */ /* 0x0003e20000000c00 */
[----:B------:R-:W-:Y:S01]  /*68d0*/  LOP3.LUT R3, R78, 0xffff0000, RZ, 0xc0, !PT ;  /* 0xffff00004e037812 */ /* 0x000fe200078ec0ff */
[----:B------:R-:W-:Y:S01]  /*68e0*/  FFMA R31, R49, R0, R31 ;  /* 0x00000000311f7223 */ /* 0x000fe2000000001f */
[----:B------:R-:W-:Y:S01]  /*68f0*/  SHF.L.U32 R4, R79, 0x10, RZ ;  /* 0x000000104f047819 */ /* 0x000fe200000006ff */
[----:B------:R-:W-:Y:S01]  /*6900*/  FFMA R28, R49, R2, R28 ;  /* 0x00000002311c7223 */ /* 0x000fe2000000001c */
[----:B------:R-:W-:Y:S01]  /*6910*/  F2FP.BF16.F32.PACK_AB R16, R17, R16 ;  /* 0x000000101110723e */ /* 0x000fe200000010ff */
[----:B------:R-:W-:Y:S01]  /*6920*/  FFMA R29, R49, R3, R29 ;  /* 0x00000003311d7223 */ /* 0x000fe2000000001d */
[----:B------:R-:W-:Y:S01]  /*6930*/  LOP3.LUT R5, R79, 0xffff0000, RZ, 0xc0, !PT ;  /* 0xffff00004f057812 */ /* 0x000fe200078ec0ff */
[----:B------:R-:W-:Y:S01]  /*6940*/  FFMA R30, R49, R4, R30 ;  /* 0x00000004311e7223 */ /* 0x000fe2000000001e */
[----:B------:R-:W-:Y:S02]  /*6950*/  F2FP.BF16.F32.PACK_AB R17, R23, R18 ;  /* 0x000000121711723e */ /* 0x000fe400000010ff */
[----:B------:R-:W-:Y:S01]  /*6960*/  F2FP.BF16.F32.PACK_AB R18, R21, R20 ;  /* 0x000000141512723e */ /* 0x000fe200000010ff */
[----:B------:R-:W-:Y:S01]  /*6970*/  FFMA R35, R49, R5, R35 ;  /* 0x0000000531237223 */ /* 0x000fe20000000023 */
[----:B------:R-:W-:Y:S02]  /*6980*/  F2FP.BF16.F32.PACK_AB R19, R27, R22 ;  /* 0x000000161b13723e */ /* 0x000fe400000010ff */
[----:B------:R-:W-:Y:S02]  /*6990*/  F2FP.BF16.F32.PACK_AB R24, R25, R24 ;  /* 0x000000181918723e */ /* 0x000fe400000010ff */
[----:B------:R-:W-:Y:S01]  /*69a0*/  F2FP.BF16.F32.PACK_AB R25, R31, R26 ;  /* 0x0000001a1f19723e */ /* 0x000fe200000010ff */
[----:B------:R1:W-:Y:S01]  /*69b0*/  STS.128 [R98+0x20], R16 ;  /* 0x0000201062007388 */ /* 0x0003e20000000c00 */
[----:B------:R-:W-:Y:S02]  /*69c0*/  F2FP.BF16.F32.PACK_AB R26, R29, R28 ;  /* 0x0000001c1d1a723e */ /* 0x000fe400000010ff */
[----:B------:R-:W-:Y:S05]  /*69d0*/  F2FP.BF16.F32.PACK_AB R27, R35, R30 ;  /* 0x0000001e231b723e */ /* 0x000fea00000010ff */
[----:B------:R1:W-:Y:S01]  /*69e0*/  STS.128 [R106+0x30], R24 ;  /* 0x000030186a007388 */ /* 0x0003e20000000c00 */
[----:B------:R-:W-:Y:S01]  /*69f0*/  @!PT LDS RZ, [RZ] ;  /* 0x00000000fffff984 */ /* 0x000fe20000000800 */
[----:B------:R-:W-:Y:S01]  /*6a00*/  @!PT LDS RZ, [RZ] ;  /* 0x00000000fffff984 */ /* 0x000fe20000000800 */
[----:B------:R-:W-:Y:S01]  /*6a10*/  @!PT LDS RZ, [RZ] ;  /* 0x00000000fffff984 */ /* 0x000fe20000000800 */
[----:B------:R-:W-:Y:S01]  /*6a20*/  @!PT LDS RZ, [RZ] ;  /* 0x00000000fffff984 */ /* 0x000fe20000000800 */
[----:B------:R2:W-:Y:S07]  /*6a30*/  MEMBAR.ALL.CTA ;  /* 0x0000000000007992 */ /* 0x0005ee0000008000 */
[----:B--2---:R-:W2:Y:S02]  /*6a40*/  FENCE.VIEW.ASYNC.S ;  /* 0x00000000000073c6 */ /* 0x004ea40000000000 */
[----:B--2---:R-:W-:Y:S06]  /*6a50*/  BAR.SYNC.DEFER_BLOCKING 0x1, 0x80 ;  /* 0x0042000000007b1d */ /* 0x004fec0000010000 */
[----:B------:R-:W-:Y:S05]  /*6a60*/  @P0 BRA `(.L_x_109) ;  /* 0x0000000000280947 */ /* 0x000fea0003800000 */
[----:B------:R-:W-:Y:S02]  /*6a70*/  UIADD3 UR4, UPT, UPT, UR49, 0x200, URZ ;  /* 0x0000020031047890 */ /* 0x000fe4000fffe0ff */
[----:B------:R-:W-:Y:S01]  /*6a80*/  UIADD3 UR6, UP0, UPT, UR52, 0xa80, URZ ;  /* 0x00000a8034067890 */ /* 0x000fe2000ff1e0ff */
[----:B------:R-:W-:Y:S03]  /*6a90*/  UMOV UR39, UR44 ;  /* 0x0000002c00277c82 */ /* 0x000fe60008000000 */
[----:B------:R-:W-:Y:S01]  /*6aa0*/  MOV R93, UR4 ;  /* 0x00000004005d7c02 */ /* 0x000fe20008000f00 */
[----:B------:R-:W-:Y:S03]  /*6ab0*/  UIADD3.X UR7, UPT, UPT, URZ, UR53, URZ, UP0, !UPT ;  /* 0x00000035ff077290 */ /* 0x000fe600087fe4ff */
[----:B------:R-:W-:Y:S11]  /*6ac0*/  R2UR UR36, R93 ;  /* 0x000000005d2472ca */ /* 0x000ff600000e0000 */
[----:B------:R-:W-:Y:S02]  /*6ad0*/  @!UPT UIADD3 URZ, UPT, UPT, URZ, URZ, URZ ;  /* 0x000000fffffff290 */ /* 0x000fe4000fffe0ff */
[----:B------:R2:W-:Y:S01]  /*6ae0*/  UTMASTG.3D [UR36], [UR6] ;  /* 0x00000024060073b5 */ /* 0x0005e20008010000 */
[----:B------:R0:W-:Y:S01]  /*6af0*/  UTMACMDFLUSH ;  /* 0x00000000000079b7 */ /* 0x0001e20000000000 */
[----:B--2---:R-:W-:Y:S04]  /*6b00*/  DEPBAR.LE SB0, 0x1 ;  /* 0x000080400000791a */ /* 0x004fe80000000000 */
.L_x_109:
[----:B------:R-:W-:Y:S05]  /*6b10*/  BSYNC.RECONVERGENT B0 ;  /* 0x0000000000007941 */ /* 0x000fea0003800200 */
.L_x_108:
[----:B------:R-:W-:Y:S01]  /*6b20*/  BAR.SYNC.DEFER_BLOCKING 0x1, 0x80 ;  /* 0x0042000000007b1d */ /* 0x000fe20000010000 */
[----:B------:R-:W-:Y:S01]  /*6b30*/  ISETP.NE.AND P1, PT, R107, RZ, PT ;  /* 0x000000ff6b00720c */ /* 0x000fe20003f25270 */
[----:B------:R-:W-:Y:S01]  /*6b40*/  UISETP.NE.AND UP0, UPT, UR50, URZ, UPT ;  /* 0x000000ff3200728c */ /* 0x000fe2000bf05270 */
[----:B------:R-:W-:Y:S11]  /*6b50*/  LEA R2, R65, UR49, 0x3 ;  /* 0x0000003141027c11 */ /* 0x000ff6000f8e18ff */
[----:B------:R-:W-:Y:S01]  /*6b60*/  @P1 SHF.L.U32 R3, R97, 0x1f, RZ ;  /* 0x0000001f61031819 */ /* 0x000fe200000006ff */
[----:B------:R-:W-:Y:S06]  /*6b70*/  BRA.U !UP0, `(.L_x_110) ;  /* 0x0000000108247547 */ /* 0x000fec000b800000 */
[----:B------:R-:W-:Y:S01]  /*6b80*/  IMAD.U32 R4, RZ, RZ, UR51 ;  /* 0x00000033ff047e24 */ /* 0x000fe2000f8e00ff */
[----:B------:R-:W-:Y:S01]  /*6b90*/  MOV R0, UR45 ;  /* 0x0000002d00007c02 */ /* 0x000fe20008000f00 */
[----:B------:R-:W-:Y:S03]  /*6ba0*/  UIADD3 UR51, UPT, UPT, UR51, 0x1, URZ ;  /* 0x0000000133337890 */ /* 0x000fe6000fffe0ff */
[----:B------:R-:W-:Y:S01]  /*6bb0*/  @P1 LEA R4, R4, UR49, 0x3 ;  /* 0x0000003104041c11 */ /* 0x000fe2000f8e18ff */
[----:B------:R-:W-:Y:S04]  /*6bc0*/  UISETP.NE.AND UP0, UPT, UR51, 0x4, UPT ;  /* 0x000000043300788c */ /* 0x000fe8000bf05270 */
[----:B------:R-:W-:Y:S01]  /*6bd0*/  @P1 VIADD R4, R4, 0x70 ;  /* 0x0000007004041836 */ /* 0x000fe20000000000 */
[----:B------:R-:W-:Y:S04]  /*6be0*/  USEL UR51, UR51, URZ, UP0 ;  /* 0x000000ff33337287 */ /* 0x000fe80008000000 */
[----:B------:R-:W-:Y:S04]  /*6bf0*/  @P1 PRMT R0, R0, 0x654, R4 ;  /* 0x0000065400001816 */ /* 0x000fe80000000004 */
[----:B------:R2:W-:Y:S04]  /*6c00*/  @P1 SYNCS.ARRIVE.TRANS64.RED.A1T0 RZ, [R0+URZ], RZ ;  /* 0x000000ff00ff19a7 */ /* 0x0005e800081004ff */
.L_x_110:
[----:B------:R-:W4:Y:S01]  /*6c10*/  @P1 SYNCS.PHASECHK.TRANS64.TRYWAIT P0, [R2+URZ+0x50], R3 ;  /* 0x00005003020015a7 */ /* 0x000f2200080011ff */
[----:B------:R-:W-:Y:S01]  /*6c20*/  BSSY B1, `(.L_x_111) ;  /* 0x0000016000017945 */ /* 0x000fe20003800000 */
[----:B----4-:R-:W-:Y:S03]  /*6c30*/  @P1 SEL R66, RZ, 0x1, !P0 ;  /* 0x00000001ff421807 */ /* 0x010fe60004000000 */
[----:B------:R-:W-:Y:S05]  /*6c40*/  @!P1 BRA `(.L_x_112) ;  /* 0x00000000004c9947 */ /* 0x000fea0003800000 */
[----:B------:R-:W-:Y:S01]  /*6c50*/  ISETP.NE.AND P0, PT, R66, RZ, PT ;  /* 0x000000ff4200720c */ /* 0x000fe20003f05270 */
[----:B------:R-:W-:Y:S01]  /*6c60*/  BSSY B0, `(.L_x_113) ;  /* 0x000000b000007945 */ /* 0x000fe20003800000 */
[----:B------:R-:W-:Y:S11]  /*6c70*/  ISETP.NE.AND P1, PT, R67, RZ, PT ;  /* 0x000000ff4300720c */ /* 0x000ff60003f25270 */
[----:B------:R-:W-:Y:S02]  /*6c80*/  @!UPT UIADD3 URZ, UPT, UPT, URZ, URZ, URZ ;  /* 0x000000fffffff290 */ /* 0x000fe4000fffe0ff */
[C---:B------:R-:W-:Y:S01]  /*6c90*/  @P1 IMAD R6, R65.reuse, 0x2000, R100 ;  /* 0x0000200041061824 */ /* 0x040fe200078e0264 */
[C---:B------:R-:W-:Y:S01]  /*6ca0*/  @P1 LEA R4, R65.reuse, R98, 0xd ;  /* 0x0000006241041211 */ /* 0x040fe200078e68ff */
[C---:B------:R-:W-:Y:S02]  /*6cb0*/  @P1 IMAD R5, R65.reuse, 0x2000, R99 ;  /* 0x0000200041051824 */ /* 0x040fe400078e0263 */
[----:B------:R-:W-:Y:S01]  /*6cc0*/  @P1 IMAD R3, R65, 0x2000, R106 ;  /* 0x0000200041031824 */ /* 0x000fe200078e026a */
[----:B------:R-:W-:Y:S06]  /*6cd0*/  @P0 BRA `(.L_x_114) ;  /* 0x00000000000c0947 */ /* 0x000fec0003800000 */
[----:B--2---:R-:W-:Y:S04]  /*6ce0*/  SHF.L.U32 R0, R97, 0x1f, RZ ;  /* 0x0000001f61007819 */ /* 0x004fe800000006ff */
[----:B------:R-:W2:Y:S02]  /*6cf0*/  SYNCS.PHASECHK.TRANS64.TRYWAIT P0, [R2+URZ+0x50], R0 ;  /* 0x00005000020075a7 */ /* 0x000ea400080011ff */
[----:B--2---:R-:W-:Y:S05]  /*6d00*/  @!P0 BRA `(.L_x_115) ;  /* 0x0000003000548947 */ /* 0x004fea0003800000 */
.L_x_114:
[----:B------:R-:W-:Y:S05]  /*6d10*/  BSYNC B0 ;  /* 0x0000000000007941 */ /* 0x000fea0003800000 */
.L_x_113:
[----:B------:R-:W-:Y:S02]  /*6d20*/  ISETP.NE.AND P0, PT, R67, RZ, PT ;  /* 0x000000ff4300720c */ /* 0x000fe40003f05270 */
[----:B------:R-:W-:Y:S11]  /*6d30*/  IADD3 R65, PT, PT, R65, 0x1, RZ ;  /* 0x0000000141417810 */ /* 0x000ff60007ffe0ff */
[----:B------:R4:W1:Y:S04]  /*6d40*/  @P0 LDS.128 R56, [R6] ;  /* 0x0000000006380984 */ /* 0x0008680000000c00 */
[----:B------:R4:W1:Y:S04]  /*6d50*/  @P0 LDS.128 R60, [R5+0x10] ;  /* 0x00001000053c0984 */ /* 0x0008680000000c00 */
[----:B------:R4:W1:Y:S04]  /*6d60*/  @P0 LDS.128 R68, [R4+0x20] ;  /* 0x0000200004440984 */ /* 0x0008680000000c00 */
[----:B------:R4:W1:Y:S02]  /*6d70*/  @P0 LDS.128 R76, [R3+0x30] ;  /* 0x00003000034c0984 */ /* 0x0008640000000c00 */
.L_x_112:
[----:B------:R-:W-:Y:S05]  /*6d80*/  BSYNC B1 ;  /* 0x0000000000017941 */ /* 0x000fea0003800000 */
.L_x_111:
[----:B--2---:R-:W-:Y:S05]  /*6d90*/  VIADD R0, R48, 0x20 ;  /* 0x0000002030007836 */ /* 0x004fea0000000000 */
[----:B------:R-:W-:Y:S04]  /*6da0*/  SHF.R.U32.HI R0, RZ, 0x15, R0 ;  /* 0x00000015ff007819 */ /* 0x000fe80000011600 */
[----:B------:R-:W-:Y:S11]  /*6db0*/  LOP3.LUT P0, RZ, R0, 0x3, R92, 0x48, !PT ;  /* 0x0000000300ff7812 */ /* 0x000ff6000780485c */
[----:B------:R-:W-:Y:S02]  /*6dc0*/  @!UPT UIADD3 URZ, UPT, UPT, URZ, URZ, URZ ;  /* 0x000000fffffff290 */ /* 0x000fe4000fffe0ff */
[----:B------:R-:W-:Y:S05]  /*6dd0*/  @!P0 BRA `(.L_x_116) ;  /* 0x0000000000408947 */ /* 0x000fea0003800000 */
[----:B------:R-:W2:Y:S01]  /*6de0*/  LDCU.64 UR8, c[0x4][0x70] ;  /* 0x01000e00ff0877ac */ /* 0x000ea20008000a00 */
[----:B----4-:R-:W-:Y:S01]  /*6df0*/  MOV R3, 0x0 ;  /* 0x0000000000037802 */ /* 0x010fe20000000f00 */
[----:B------:R-:W-:Y:S02]  /*6e00*/  HFMA2 R12, -RZ, RZ, 0, 5.9604644775390625e-08 ;  /* 0x00000001ff0c7431 */ /* 0x000fe400000001ff */
[----:B-1----:R-:W-:Y:S02]  /*6e10*/  IMAD.MOV.U32 R8, RZ, RZ, 0x192 ;  /* 0x00000192ff087424 */ /* 0x002fe400078e00ff */
[----:B------:R-:W-:Y:S01]  /*6e20*/  IMAD.MOV.U32 R13, RZ, RZ, RZ ;  /* 0x000000ffff0d7224 */ /* 0x000fe200078e00ff */
[----:B------:R-:W1:Y:S01]  /*6e30*/  LDCU.64 UR6, c[0x4][0x78] ;  /* 0x01000f00ff0677ac */ /* 0x000e620008000a00 */
[----:B------:R-:W4:Y:S01]  /*6e40*/  LDC.64 R2, c[0x4][R3] ;  /* 0x0100000003027b82 */ /* 0x000f220000000a00 */
[----:B------:R-:W5:Y:S01]  /*6e50*/  LDCU.64 UR4, c[0x4][0x10] ;  /* 0x01000200ff0477ac */ /* 0x000f620008000a00 */
[----:B--2---:R-:W-:Y:S01]  /*6e60*/  MOV R5, UR9 ;  /* 0x0000000900057c02 */ /* 0x004fe20008000f00 */
[----:B------:R-:W-:Y:S01]  /*6e70*/  IMAD.U32 R4, RZ, RZ, UR8 ;  /* 0x00000008ff047e24 */ /* 0x000fe2000f8e00ff */
[----:B-1----:R-:W-:Y:S01]  /*6e80*/  MOV R7, UR7 ;  /* 0x0000000700077c02 */ /* 0x002fe20008000f00 */
[----:B------:R-:W-:Y:S01]  /*6e90*/  IMAD.U32 R6, RZ, RZ, UR6 ;  /* 0x00000006ff067e24 */ /* 0x000fe2000f8e00ff */
[----:B-----5:R-:W-:Y:S01]  /*6ea0*/  MOV R11, UR5 ;  /* 0x00000005000b7c02 */ /* 0x020fe20008000f00 */
[----:B------:R-:W-:Y:S02]  /*6eb0*/  IMAD.U32 R10, RZ, RZ, UR4 ;  /* 0x00000004ff0a7e24 */ /* 0x000fe4000f8e00ff */
[----:B------:R-:W-:Y:S07]  /*6ec0*/  LEPC R20, `(.L_x_116) ;  /* 0x000000001014794e */ /* 0x000fee0000000000 */
[----:B---34-:R-:W-:Y:S05]  /*6ed0*/  CALL.ABS.NOINC R2 ;  /* 0x0000000002007343 */ /* 0x018fea0003c00000 */
.L_x_116:
[----:B------:R-:W-:Y:S01]  /*6ee0*/  ISETP.NE.AND P6, PT, R107, RZ, PT ;  /* 0x000000ff6b00720c */ /* 0x000fe20003fc5270 */
[----:B------:R-:W-:Y:S05]  /*6ef0*/  WARPSYNC.ALL ;  /* 0x0000000000007948 */ /* 0x000fea0003800000 */
[----:B------:R-:W-:Y:S01]  /*6f00*/  R2UR UR4, R48 ;  /* 0x00000000300472ca */ /* 0x000fe200000e0000 */
[----:B------:R-:W-:Y:S01]  /*6f10*/  BSSY.RECONVERGENT B0, `(.L_x_117) ;  /* 0x000008f000007945 */ /* 0x000fe20003800200 */
[----:B------:R-:W-:Y:S02]  /*6f20*/  MOV R50, UR51 ;  /* 0x0000003300327c02 */ /* 0x000fe40008000f00 */
[----:B-1--4-:R-:W-:Y:S02]  /*6f30*/  SHF.L.U32 R3, R56, 0x10, RZ ;  /* 0x0000001038037819 */ /* 0x012fe400000006ff */
[----:B------:R-:W-:Y:S02]  /*6f40*/  MOV R72, UR45 ;  /* 0x0000002d00487c02 */ /* 0x000fe40008000f00 */
[----:B------:R-:W-:Y:S02]  /*6f50*/  @P6 LEA R50, R50, UR49, 0x3 ;  /* 0x0000003132326c11 */ /* 0x000fe4000f8e18ff */
[C---:B------:R-:W-:Y:S02]  /*6f60*/  LOP3.LUT R51, R57.reuse, 0xffff0000, RZ, 0xc0, !PT ;  /* 0xffff000039337812 */ /* 0x040fe400078ec0ff */
[----:B------:R-:W-:Y:S01]  /*6f70*/  @P6 IADD3 R50, PT, PT, R50, 0x70, RZ ;  /* 0x0000007032326810 */ /* 0x000fe20007ffe0ff */
[----:B------:R-:W1:Y:S01]  /*6f80*/  LDTM.x32 R4, tmem[UR4+0x20] ;  /* 0x00002004000479ee */ /* 0x000e6200082c0000 */
[----:B------:R-:W-:Y:S02]  /*6f90*/  ISETP.NE.AND P0, PT, R102, RZ, PT ;  /* 0x000000ff6600720c */ /* 0x000fe40003f05270 */
[----:B------:R-:W-:Y:S02]  /*6fa0*/  @P6 PRMT R72, R72, 0x654, R50 ;  /* 0x0000065448486816 */ /* 0x000fe40000000032 */
[----:B------:R-:W-:Y:S01]  /*6fb0*/  SHF.L.U32 R50, R57, 0x10, RZ ;  /* 0x0000001039327819 */ /* 0x000fe200000006ff */
[C---:B-1----:R-:W-:Y:S01]  /*6fc0*/  FMUL R0, R47.reuse, R4 ;  /* 0x000000042f007220 */ /* 0x042fe20000400000 */
[----:B------:R-:W-:Y:S01]  /*6fd0*/  LOP3.LUT R4, R56, 0xffff0000, RZ, 0xc0, !PT ;  /* 0xffff000038047812 */ /* 0x000fe200078ec0ff */
[C---:B------:R-:W-:Y:S01]  /*6fe0*/  FMUL R2, R47.reuse, R5 ;  /* 0x000000052f027220 */ /* 0x040fe20000400000 */
[----:B------:R-:W-:Y:S01]  /*6ff0*/  FMUL R7, R47, R7 ;  /* 0x000000072f077220 */ /* 0x000fe20000400000 */
[----:B------:R-:W-:Y:S01]  /*7000*/  FFMA R0, R49, R3, R0 ;  /* 0x0000000331007223 */ /* 0x000fe20000000000 */
[----:B------:R-:W-:Y:S01]  /*7010*/  FMUL R3, R47, R6 ;  /* 0x000000062f037220 */ /* 0x000fe20000400000 */
[----:B------:R-:W-:Y:S01]  /*7020*/  FFMA R2, R49, R4, R2 ;  /* 0x0000000431027223 */ /* 0x000fe20000000002 */
[C---:B------:R-:W-:Y:S01]  /*7030*/  FMUL R4, R47.reuse, R8 ;  /* 0x000000082f047220 */ /* 0x040fe20000400000 */
[C---:B------:R-:W-:Y:S01]  /*7040*/  FMUL R8, R47.reuse, R12 ;  /* 0x0000000c2f087220 */ /* 0x040fe20000400000 */
[C---:B------:R-:W-:Y:S01]  /*7050*/  FMUL R12, R47.reuse, R16 ;  /* 0x000000102f0c7220 */ /* 0x040fe20000400000 */
[C---:B------:R-:W-:Y:S01]  /*7060*/  FMUL R16, R47.reuse, R20 ;  /* 0x000000142f107220 */ /* 0x040fe20000400000 */
[----:B------:R-:W-:Y:S01]  /*7070*/  F2FP.BF16.F32.PACK_AB R52, R2, R0 ;  /* 0x000000000234723e */ /* 0x000fe200000010ff */
[C---:B------:R-:W-:Y:S01]  /*7080*/  FMUL R20, R47.reuse, R24 ;  /* 0x000000182f147220 */ /* 0x040fe20000400000 */
[C---:B------:R-:W-:Y:S01]  /*7090*/  LOP3.LUT R0, R58.reuse, 0xffff0000, RZ, 0xc0, !PT ;  /* 0xffff00003a007812 */ /* 0x040fe200078ec0ff */
[----:B------:R-:W-:Y:S01]  /*70a0*/  FMUL R24, R47, R28 ;  /* 0x0000001c2f187220 */ /* 0x000fe20000400000 */
[----:B------:R-:W-:Y:S01]  /*70b0*/  SHF.L.U32 R2, R59, 0x10, RZ ;  /* 0x000000103b027819 */ /* 0x000fe200000006ff */
[C---:B------:R-:W-:Y:S01]  /*70c0*/  FMUL R28, R47.reuse, R32 ;  /* 0x000000202f1c7220 */ /* 0x040fe20000400000 */
[----:B------:R-:W-:Y:S01]  /*70d0*/  SHF.L.U32 R32, R58, 0x10, RZ ;  /* 0x000000103a207819 */ /* 0x000fe200000006ff */
[----:B------:R-:W-:Y:S01]  /*70e0*/  FMUL R5, R47, R9 ;  /* 0x000000092f057220 */ /* 0x000fe20000400000 */
[C---:B------:R-:W-:Y:S01]  /*70f0*/  FFMA R3, R49.reuse, R50, R3 ;  /* 0x0000003231037223 */ /* 0x040fe20000000003 */
[----:B------:R-:W-:Y:S01]  /*7100*/  FFMA R7, R49, R51, R7 ;  /* 0x0000003331077223 */ /* 0x000fe20000000007 */
[----:B------:R-:W-:Y:S01]  /*7110*/  FMUL R6, R47, R10 ;  /* 0x0000000a2f067220 */ /* 0x000fe20000400000 */
[----:B------:R-:W-:Y:S01]  /*7120*/  FFMA R4, R49, R32, R4 ;  /* 0x0000002031047223 */ /* 0x000fe20000000004 */
[----:B------:R-:W-:Y:S01]  /*7130*/  LOP3.LUT R32, R59, 0xffff0000, RZ, 0xc0, !PT ;  /* 0xffff00003b207812 */ /* 0x000fe200078ec0ff */
[----:B------:R-:W-:Y:S01]  /*7140*/  FFMA R5, R49, R0, R5 ;  /* 0x0000000031057223 */ /* 0x000fe20000000005 */
[C---:B------:R-:W-:Y:S01]  /*7150*/  SHF.L.U32 R0, R60.reuse, 0x10, RZ ;  /* 0x000000103c007819 */ /* 0x040fe200000006ff */
[----:B------:R-:W-:Y:S01]  /*7160*/  FMUL R11, R47, R11 ;  /* 0x0000000b2f0b7220 */ /* 0x000fe20000400000 */
[----:B------:R-:W-:Y:S01]  /*7170*/  F2FP.BF16.F32.PACK_AB R53, R7, R3 ;  /* 0x000000030735723e */ /* 0x000fe200000010ff */
[C---:B------:R-:W-:Y:S01]  /*7180*/  FFMA R6, R49.reuse, R2, R6 ;  /* 0x0000000231067223 */ /* 0x040fe20000000006 */
[----:B------:R-:W-:Y:S01]  /*7190*/  LOP3.LUT R2, R60, 0xffff0000, RZ, 0xc0, !PT ;  /* 0xffff00003c027812 */ /* 0x000fe200078ec0ff */
[----:B------:R-:W-:Y:S01]  /*71a0*/  FFMA R11, R49, R32, R11 ;  /* 0x00000020310b7223 */ /* 0x000fe2000000000b */
[----:B------:R-:W-:Y:S01]  /*71b0*/  SHF.L.U32 R3, R61, 0x10, RZ ;  /* 0x000000103d037819 */ /* 0x000fe200000006ff */
[----:B------:R-:W-:Y:S01]  /*71c0*/  FFMA R8, R49, R0, R8 ;  /* 0x0000000031087223 */ /* 0x000fe20000000008 */
[----:B------:R-:W-:Y:S01]  /*71d0*/  LOP3.LUT R0, R61, 0xffff0000, RZ, 0xc0, !PT ;  /* 0xffff00003d007812 */ /* 0x000fe200078ec0ff */
[----:B------:R-:W-:Y:S01]  /*71e0*/  FMUL R9, R47, R13 ;  /* 0x0000000d2f097220 */ /* 0x000fe20000400000 */
[----:B------:R-:W-:Y:S01]  /*71f0*/  F2FP.BF16.F32.PACK_AB R54, R5, R4 ;  /* 0x000000040536723e */ /* 0x000fe200000010ff */
[----:B------:R-:W-:Y:S01]  /*7200*/  FMUL R10, R47, R14 ;  /* 0x0000000e2f0a7220 */ /* 0x000fe20000400000 */
[----:B------:R-:W-:Y:S01]  /*7210*/  F2FP.BF16.F32.PACK_AB R55, R11, R6 ;  /* 0x000000060b37723e */ /* 0x000fe200000010ff */
[----:B------:R-:W-:Y:S01]  /*7220*/  FMUL R15, R47, R15 ;  /* 0x0000000f2f0f7220 */ /* 0x000fe20000400000 */
[----:B------:R-:W-:Y:S01]  /*7230*/  SHF.L.U32 R4, R77, 0x10, RZ ;  /* 0x000000104d047819 */ /* 0x000fe200000006ff */
[C---:B------:R-:W-:Y:S01]  /*7240*/  FFMA R9, R49.reuse, R2, R9 ;  /* 0x0000000231097223 */ /* 0x040fe20000000009 */
[C---:B------:R-:W-:Y:S01]  /*7250*/  SHF.L.U32 R2, R62.reuse, 0x10, RZ ;  /* 0x000000103e027819 */ /* 0x040fe200000006ff */
[C---:B------:R-:W-:Y:S01]  /*7260*/  FFMA R10, R49.reuse, R3, R10 ;  /* 0x00000003310a7223 */ /* 0x040fe2000000000a */
[----:B------:R-:W-:Y:S01]  /*7270*/  LOP3.LUT R3, R62, 0xffff0000, RZ, 0xc0, !PT ;  /* 0xffff00003e037812 */ /* 0x000fe200078ec0ff */
[----:B------:R-:W-:Y:S01]  /*7280*/  FFMA R15, R49, R0, R15 ;  /* 0x00000000310f7223 */ /* 0x000fe2000000000f */
[----:B------:R-:W-:Y:S01]  /*7290*/  SHF.L.U32 R0, R63, 0x10, RZ ;  /* 0x000000103f007819 */ /* 0x000fe200000006ff */
[----:B------:R-:W-:Y:S01]  /*72a0*/  FMUL R13, R47, R17 ;  /* 0x000000112f0d7220 */ /* 0x000fe20000400000 */
[----:B------:R-:W-:Y:S01]  /*72b0*/  F2FP.BF16.F32.PACK_AB R8, R9, R8 ;  /* 0x000000080908723e */ /* 0x000fe200000010ff */
[----:B------:R-:W-:Y:S01]  /*72c0*/  FMUL R14, R47, R18 ;  /* 0x000000122f0e7220 */ /* 0x000fe20000400000 */
[----:B------:R-:W-:Y:S01]  /*72d0*/  F2FP.BF16.F32.PACK_AB R9, R15, R10 ;  /* 0x0000000a0f09723e */ /* 0x000fe200000010ff */
[----:B------:R-:W-:Y:S01]  /*72e0*/  FFMA R12, R49, R2, R12 ;  /* 0x00000002310c7223 */ /* 0x000fe2000000000c */
[----:B------:R-:W-:Y:S01]  /*72f0*/  LOP3.LUT R2, R63, 0xffff0000, RZ, 0xc0, !PT ;  /* 0xffff00003f027812 */ /* 0x000fe200078ec0ff */
[----:B------:R-:W-:Y:S01]  /*7300*/  FFMA R13, R49, R3, R13 ;  /* 0x00000003310d7223 */ /* 0x000fe2000000000d */
[----:B------:R-:W-:Y:S01]  /*7310*/  SHF.L.U32 R3, R69, 0x10, RZ ;  /* 0x0000001045037819 */ /* 0x000fe200000006ff */
[----:B------:R-:W-:Y:S01]  /*7320*/  FFMA R14, R49, R0, R14 ;  /* 0x00000000310e7223 */ /* 0x000fe2000000000e */
[C---:B------:R-:W-:Y:S01]  /*7330*/  SHF.L.U32 R0, R68.reuse, 0x10, RZ ;  /* 0x0000001044007819 */ /* 0x040fe200000006ff */
[----:B------:R-:W-:Y:S01]  /*7340*/  FMUL R19, R47, R19 ;  /* 0x000000132f137220 */ /* 0x000fe20000400000 */
[----:B------:R-:W-:Y:S01]  /*7350*/  F2FP.BF16.F32.PACK_AB R10, R13, R12 ;  /* 0x0000000c0d0a723e */ /* 0x000fe200000010ff */
[----:B------:R-:W-:Y:S01]  /*7360*/  FMUL R17, R47, R21 ;  /* 0x000000152f117220 */ /* 0x000fe20000400000 */
[----:B------:R-:W-:Y:S01]  /*7370*/  LOP3.LUT R5, R79, 0xffff0000, RZ, 0xc0, !PT ;  /* 0xffff00004f057812 */ /* 0x000fe200078ec0ff */
[C---:B------:R-:W-:Y:S01]  /*7380*/  FFMA R19, R49.reuse, R2, R19 ;  /* 0x0000000231137223 */ /* 0x040fe20000000013 */
[----:B------:R-:W-:Y:S01]  /*7390*/  LOP3.LUT R2, R68, 0xffff0000, RZ, 0xc0, !PT ;  /* 0xffff000044027812 */ /* 0x000fe200078ec0ff */
[----:B------:R1:W-:Y:S01]  /*73a0*/  STS.128 [R100+0x2000], R52 ;  /* 0x0020003464007388 */ /* 0x0003e20000000c00 */
[----:B------:R-:W-:Y:S01]  /*73b0*/  FFMA R16, R49, R0, R16 ;  /* 0x0000000031107223 */ /* 0x000fe20000000010 */
[----:B------:R-:W-:Y:S01]  /*73c0*/  LOP3.LUT R0, R69, 0xffff0000, RZ, 0xc0, !PT ;  /* 0xffff000045007812 */ /* 0x000fe200078ec0ff */
[----:B------:R-:W-:Y:S01]  /*73d0*/  FMUL R18, R47, R22 ;  /* 0x000000162f127220 */ /* 0x000fe20000400000 */
[----:B------:R-:W-:Y:S01]  /*73e0*/  F2FP.BF16.F32.PACK_AB R11, R19, R14 ;  /* 0x0000000e130b723e */ /* 0x000fe200000010ff */
[----:B------:R-:W-:Y:S01]  /*73f0*/  FMUL R23, R47, R23 ;  /* 0x000000172f177220 */ /* 0x000fe20000400000 */
[C---:B------:R-:W-:Y:S01]  /*7400*/  FFMA R17, R49.reuse, R2, R17 ;  /* 0x0000000231117223 */ /* 0x040fe20000000011 */
[C---:B------:R-:W-:Y:S01]  /*7410*/  SHF.L.U32 R2, R70.reuse, 0x10, RZ ;  /* 0x0000001046027819 */ /* 0x040fe200000006ff */
[----:B------:R-:W-:Y:S01]  /*7420*/  FFMA R18, R49, R3, R18 ;  /* 0x0000000331127223 */ /* 0x000fe20000000012 */
[----:B------:R-:W-:Y:S01]  /*7430*/  SHF.L.U32 R3, R71, 0x10, RZ ;  /* 0x0000001047037819 */ /* 0x000fe200000006ff */
[----:B------:R1:W-:Y:S01]  /*7440*/  STS.128 [R99+0x2010], R8 ;  /* 0x0020100863007388 */ /* 0x0003e20000000c00 */
[----:B------:R-:W-:Y:S01]  /*7450*/  F2FP.BF16.F32.PACK_AB R16, R17, R16 ;  /* 0x000000101110723e */ /* 0x000fe200000010ff */
[----:B------:R-:W-:Y:S01]  /*7460*/  FFMA R23, R49, R0, R23 ;  /* 0x0000000031177223 */ /* 0x000fe20000000017 */
[----:B------:R-:W-:Y:S01]  /*7470*/  LOP3.LUT R0, R70, 0xffff0000, RZ, 0xc0, !PT ;  /* 0xffff000046007812 */ /* 0x000fe200078ec0ff */
[C---:B------:R-:W-:Y:S01]  /*7480*/  FMUL R21, R47.reuse, R25 ;  /* 0x000000192f157220 */ /* 0x040fe20000400000 */
[----:B------:R-:W-:Y:S01]  /*7490*/  FMUL R22, R47, R26 ;  /* 0x0000001a2f167220 */ /* 0x000fe20000400000 */
[C---:B------:R-:W-:Y:S01]  /*74a0*/  FFMA R20, R49.reuse, R2, R20 ;  /* 0x0000000231147223 */ /* 0x040fe20000000014 */
[C---:B------:R-:W-:Y:S01]  /*74b0*/  SHF.L.U32 R2, R76.reuse, 0x10, RZ ;  /* 0x000000104c027819 */ /* 0x040fe200000006ff */
[----:B------:R-:W-:Y:S01]  /*74c0*/  FFMA R21, R49, R0, R21 ;  /* 0x0000000031157223 */ /* 0x000fe20000000015 */
[----:B------:R-:W-:Y:S01]  /*74d0*/  LOP3.LUT R0, R71, 0xffff0000, RZ, 0xc0, !PT ;  /* 0xffff000047007812 */ /* 0x000fe200078ec0ff */
[----:B------:R-:W-:Y:S01]  /*74e0*/  FFMA R22, R49, R3, R22 ;  /* 0x0000000331167223 */ /* 0x000fe20000000016 */
[C---:B------:R-:W-:Y:S01]  /*74f0*/  FMUL R27, R47.reuse, R27 ;  /* 0x0000001b2f1b7220 */ /* 0x040fe20000400000 */
[----:B------:R-:W-:Y:S01]  /*7500*/  LOP3.LUT R3, R76, 0xffff0000, RZ, 0xc0, !PT ;  /* 0xffff00004c037812 */ /* 0x000fe200078ec0ff */
[C---:B------:R-:W-:Y:S01]  /*7510*/  FMUL R25, R47.reuse, R29 ;  /* 0x0000001d2f197220 */ /* 0x040fe20000400000 */
[----:B------:R-:W-:Y:S01]  /*7520*/  FMUL R26, R47, R30 ;  /* 0x0000001e2f1a7220 */ /* 0x000fe20000400000 */
[C---:B------:R-:W-:Y:S01]  /*7530*/  FFMA R27, R49.reuse, R0, R27 ;  /* 0x00000000311b7223 */ /* 0x040fe2000000001b */
[----:B------:R-:W-:Y:S01]  /*7540*/  FFMA R24, R49, R2, R24 ;  /* 0x0000000231187223 */ /* 0x000fe20000000018 */
[----:B------:R-:W-:Y:S01]  /*7550*/  LOP3.LUT R0, R77, 0xffff0000, RZ, 0xc0, !PT ;  /* 0xffff00004d007812 */ /* 0x000fe200078ec0ff */
[----:B------:R-:W-:Y:S01]  /*7560*/  FFMA R25, R49, R3, R25 ;  /* 0x0000000331197223 */ /* 0x000fe20000000019 */
[----:B------:R-:W-:Y:S01]  /*7570*/  FMUL R31, R47, R31 ;  /* 0x0000001f2f1f7220 */ /* 0x000fe20000400000 */
[C---:B------:R-:W-:Y:S01]  /*7580*/  SHF.L.U32 R2, R78.reuse, 0x10, RZ ;  /* 0x000000104e027819 */ /* 0x040fe200000006ff */
[----:B------:R-:W-:Y:S01]  /*7590*/  FFMA R26, R49, R4, R26 ;  /* 0x00000004311a7223 */ /* 0x000fe2000000001a */
[----:B------:R-:W-:Y:S01]  /*75a0*/  LOP3.LUT R3, R78, 0xffff0000, RZ, 0xc0, !PT ;  /* 0xffff00004e037812 */ /* 0x000fe200078ec0ff */
[----:B------:R-:W-:Y:S01]  /*75b0*/  FMUL R29, R47, R33 ;  /* 0x000000212f1d7220 */ /* 0x000fe20000400000 */
[----:B------:R-:W-:Y:S01]  /*75c0*/  SHF.L.U32 R4, R79, 0x10, RZ ;  /* 0x000000104f047819 */ /* 0x000fe200000006ff */
[----:B------:R-:W-:Y:S01]  /*75d0*/  FMUL R30, R47, R34 ;  /* 0x000000222f1e7220 */ /* 0x000fe20000400000 */
[----:B------:R-:W-:Y:S01]  /*75e0*/  F2FP.BF16.F32.PACK_AB R17, R23, R18 ;  /* 0x000000121711723e */ /* 0x000fe200000010ff */
[----:B------:R-:W-:Y:S01]  /*75f0*/  FFMA R31, R49, R0, R31 ;  /* 0x00000000311f7223 */ /* 0x000fe2000000001f */
[----:B------:R-:W-:Y:S01]  /*7600*/  FMUL R35, R47, R35 ;  /* 0x000000232f237220 */ /* 0x000fe20000400000 */
[----:B------:R-:W-:Y:S01]  /*7610*/  F2FP.BF16.F32.PACK_AB R18, R21, R20 ;  /* 0x000000141512723e */ /* 0x000fe200000010ff */
[----:B------:R-:W-:Y:S01]  /*7620*/  FFMA R28, R49, R2, R28 ;  /* 0x00000002311c7223 */ /* 0x000fe2000000001c */
[----:B------:R-:W-:Y:S01]  /*7630*/  F2FP.BF16.F32.PACK_AB R19, R27, R22 ;  /* 0x000000161b13723e */ /* 0x000fe200000010ff */
[C---:B------:R-:W-:Y:S01]  /*7640*/  FFMA R29, R49.reuse, R3, R29 ;  /* 0x00000003311d7223 */ /* 0x040fe2000000001d */
[C---:B------:R-:W-:Y:S01]  /*7650*/  FFMA R30, R49.reuse, R4, R30 ;  /* 0x00000004311e7223 */ /* 0x040fe2000000001e */
[----:B------:R-:W-:Y:S01]  /*7660*/  FFMA R35, R49, R5, R35 ;  /* 0x0000000531237223 */ /* 0x000fe20000000023 */
[----:B------:R-:W-:Y:S01]  /*7670*/  F2FP.BF16.F32.PACK_AB R24, R25, R24 ;  /* 0x000000181918723e */ /* 0x000fe200000010ff */
[----:B------:R1:W-:Y:S01]  /*7680*/  STS.128 [R98+0x2020], R16 ;  /* 0x0020201062007388 */ /* 0x0003e20000000c00 */
[----:B------:R-:W-:Y:S02]  /*7690*/  F2FP.BF16.F32.PACK_AB R25, R31, R26 ;  /* 0x0000001a1f19723e */ /* 0x000fe400000010ff */
[----:B------:R-:W-:Y:S02]  /*76a0*/  F2FP.BF16.F32.PACK_AB R26, R29, R28 ;  /* 0x0000001c1d1a723e */ /* 0x000fe400000010ff */
[----:B------:R-:W-:Y:S02]  /*76b0*/  F2FP.BF16.F32.PACK_AB R27, R35, R30 ;  /* 0x0000001e231b723e */ /* 0x000fe400000010ff */
[----:B------:R-:W-:Y:S02]  /*76c0*/  LEA R0, R65, UR49, 0x3 ;  /* 0x0000003141007c11 */ /* 0x000fe4000f8e18ff */
[----:B------:R-:W-:Y:S01]  /*76d0*/  @P6 SHF.L.U32 R2, R97, 0x1f, RZ ;  /* 0x0000001f61026819 */ /* 0x000fe200000006ff */
        /* <DEDUP_REMOVED lines=9> */
[----:B------:R-:W-:Y:S02]  /*7770*/  UIADD3 UR8, UP0, UPT, UR52, 0xa80, URZ ;  /* 0x00000a8034087890 */ /* 0x000fe4000ff1e0ff */
[----:B------:R-:W-:Y:S02]  /*7780*/  UIADD3 UR5, UPT, UPT, UR37, 0x20, URZ ;  /* 0x0000002025057890 */ /* 0x000fe4000fffe0ff */
[----:B------:R-:W-:Y:S02]  /*7790*/  UIADD3 UR4, UPT, UPT, UR49, 0x2200, URZ ;  /* 0x0000220031047890 */ /* 0x000fe4000fffe0ff */
[----:B------:R-:W-:Y:S01]  /*77a0*/  UIADD3.X UR9, UPT, UPT, URZ, UR53, URZ, UP0, !UPT ;  /* 0x00000035ff097290 */ /* 0x000fe200087fe4ff */
[----:B------:R-:W-:Y:S01]  /*77b0*/  UMOV UR6, UR38 ;  /* 0x0000002600067c82 */ /* 0x000fe20008000000 */
[----:B------:R-:W-:Y:S07]  /*77c0*/  UMOV UR7, UR44 ;  /* 0x0000002c00077c82 */ /* 0x000fee0008000000 */
[----:B------:R2:W-:Y:S01]  /*77d0*/  UTMASTG.3D [UR4], [UR8] ;  /* 0x00000004080073b5 */ /* 0x0005e20008010000 */
[----:B------:R0:W-:Y:S01]  /*77e0*/  UTMACMDFLUSH ;  /* 0x00000000000079b7 */ /* 0x0001e20000000000 */
[----:B--2---:R-:W-:Y:S04]  /*77f0*/  DEPBAR.LE SB0, 0x1 ;  /* 0x000080400000791a */ /* 0x004fe80000000000 */
.L_x_118:
[----:B------:R-:W-:Y:S05]  /*7800*/  BSYNC.RECONVERGENT B0 ;  /* 0x0000000000007941 */ /* 0x000fea0003800200 */
.L_x_117:
[----:B------:R-:W-:Y:S01]  /*7810*/  BAR.SYNC.DEFER_BLOCKING 0x1, 0x80 ;  /* 0x0042000000007b1d */ /* 0x000fe20000010000 */
[----:B------:R-:W-:Y:S04]  /*7820*/  UIADD3 UR36, UPT, UPT, UR51, 0x1, URZ ;  /* 0x0000000133247890 */ /* 0x000fe8000fffe0ff */
[----:B------:R-:W-:Y:S04]  /*7830*/  UISETP.NE.AND UP0, UPT, UR36, 0x4, UPT ;  /* 0x000000042400788c */ /* 0x000fe8000bf05270 */
[----:B------:R-:W-:Y:S01]  /*7840*/  USEL UR36, UR36, URZ, UP0 ;  /* 0x000000ff24247287 */ /* 0x000fe20008000000 */
[----:B------:R2:W-:Y:S01]  /*7850*/  @P6 SYNCS.ARRIVE.TRANS64.RED.A1T0 RZ, [R72+URZ], RZ ;  /* 0x000000ff48ff69a7 */ /* 0x0005e200081004ff */
[----:B------:R-:W-:Y:S01]  /*7860*/  BSSY B1, `(.L_x_119) ;  /* 0x0000017000017945 */ /* 0x000fe20003800000 */
[----:B------:R-:W4:Y:S02]  /*7870*/  @P6 SYNCS.PHASECHK.TRANS64.TRYWAIT P0, [R0+URZ+0x50], R2 ;  /* 0x00005002000065a7 */ /* 0x000f2400080011ff */
[----:B----4-:R-:W-:Y:S01]  /*7880*/  @P6 SEL R66, RZ, 0x1, !P0 ;  /* 0x00000001ff426807 */ /* 0x010fe20004000000 */
[----:B--2---:R-:W-:Y:S06]  /*7890*/  @!P6 BRA `(.L_x_120) ;  /* 0x00000000004ce947 */ /* 0x004fec0003800000 */
        /* <DEDUP_REMOVED lines=9> */
[----:B------:R-:W-:Y:S04]  /*7930*/  SHF.L.U32 R6, R97, 0x1f, RZ ;  /* 0x0000001f61067819 */ /* 0x000fe800000006ff */
[----:B------:R-:W2:Y:S02]  /*7940*/  SYNCS.PHASECHK.TRANS64.TRYWAIT P0, [R0+URZ+0x50], R6 ;  /* 0x00005006000075a7 */ /* 0x000ea400080011ff */
[----:B--2---:R-:W-:Y:S05]  /*7950*/  @!P0 BRA `(.L_x_123) ;  /* 0x0000002400548947 */ /* 0x004fea0003800000 */
.L_x_122:
[----:B------:R-:W-:Y:S05]  /*7960*/  BSYNC B0 ;  /* 0x0000000000007941 */ /* 0x000fea0003800000 */
.L_x_121:
[----:B------:R-:W-:Y:S02]  /*7970*/  ISETP.NE.AND P0, PT, R67, RZ, PT ;  /* 0x000000ff4300720c */ /* 0x000fe40003f05270 */
[----:B------:R-:W-:Y:S11]  /*7980*/  IADD3 R65, PT, PT, R65, 0x1, RZ ;  /* 0x0000000141417810 */ /* 0x000ff60007ffe0ff */
[----:B------:R4:W1:Y:S04]  /*7990*/  @P0 LDS.128 R56, [R5] ;  /* 0x0000000005380984 */ /* 0x0008680000000c00 */
[----:B------:R4:W1:Y:S04]  /*79a0*/  @P0 LDS.128 R60, [R4+0x10] ;  /* 0x00001000043c0984 */ /* 0x0008680000000c00 */
[----:B------:R4:W1:Y:S04]  /*79b0*/  @P0 LDS.128 R68, [R3+0x20] ;  /* 0x0000200003440984 */ /* 0x0008680000000c00 */
[----:B------:R4:W1:Y:S02]  /*79c0*/  @P0 LDS.128 R76, [R2+0x30] ;  /* 0x00003000024c0984 */ /* 0x0008640000000c00 */
.L_x_120:
[----:B------:R-:W-:Y:S05]  /*79d0*/  BSYNC B1 ;  /* 0x0000000000017941 */ /* 0x000fea0003800000 */
.L_x_119:
        /* <DEDUP_REMOVED lines=21> */
.L_x_124:
        /* <DEDUP_REMOVED lines=146> */
.L_x_126:
[----:B------:R-:W-:Y:S05]  /*8450*/  BSYNC.RECONVERGENT B0 ;  /* 0x0000000000007941 */ /* 0x000fea0003800200 */
.L_x_125:
        /* <DEDUP_REMOVED lines=21> */
.L_x_130:
[----:B------:R-:W-:Y:S05]  /*85b0*/  BSYNC B0 ;  /* 0x0000000000007941 */ /* 0x000fea0003800000 */
.L_x_129:
[----:B------:R-:W-:Y:S11]  /*85c0*/  ISETP.NE.AND P0, PT, R67, RZ, PT ;  /* 0x000000ff4300720c */ /* 0x000ff60003f05270 */
[----:B------:R-:W-:Y:S02]  /*85d0*/  @!UPT UIADD3 URZ, UPT, UPT, URZ, URZ, URZ ;  /* 0x000000fffffff290 */ /* 0x000fe4000fffe0ff */
[----:B------:R4:W1:Y:S04]  /*85e0*/  @P0 LDS.128 R56, [R4] ;  /* 0x0000000004380984 */ /* 0x0008680000000c00 */
[----:B------:R4:W1:Y:S04]  /*85f0*/  @P0 LDS.128 R60, [R3+0x10] ;  /* 0x00001000033c0984 */ /* 0x0008680000000c00 */
[----:B------:R4:W1:Y:S04]  /*8600*/  @P0 LDS.128 R68, [R2+0x20] ;  /* 0x0000200002440984 */ /* 0x0008680000000c00 */
[----:B------:R4:W1:Y:S02]  /*8610*/  @P0 LDS.128 R76, [R65+0x30] ;  /* 0x00003000414c0984 */ /* 0x0008640000000c00 */
.L_x_128:
[----:B------:R-:W-:Y:S05]  /*8620*/  BSYNC B1 ;  /* 0x0000000000017941 */ /* 0x000fea0003800000 */
.L_x_127:
        /* <DEDUP_REMOVED lines=21> */
.L_x_132:
[----:B------:R-:W-:Y:S01]  /*8780*/  ISETP.NE.AND P0, PT, R102, RZ, PT ;  /* 0x000000ff6600720c */ /* 0x000fe20003f05270 */
[----:B------:R-:W-:Y:S05]  /*8790*/  WARPSYNC.ALL ;  /* 0x0000000000007948 */ /* 0x000fea0003800000 */
[----:B------:R-:W-:Y:S01]  /*87a0*/  R2UR UR4, R48 ;  /* 0x00000000300472ca */ /* 0x000fe200000e0000 */
[----:B------:R-:W-:Y:S01]  /*87b0*/  BSSY.RECONVERGENT B0, `(.L_x_133) ;  /* 0x000008c000007945 */ /* 0x000fe20003800200 */
[----:B------:R-:W-:Y:S02]  /*87c0*/  R2UR UR5, R64 ;  /* 0x00000000400572ca */ /* 0x000fe400000e0000 */
[C---:B-1----:R-:W-:Y:S02]  /*87d0*/  SHF.L.U32 R0, R56.reuse, 0x10, RZ ;  /* 0x0000001038007819 */ /* 0x042fe400000006ff */
[----:B----4-:R-:W-:Y:S02]  /*87e0*/  LOP3.LUT R2, R56, 0xffff0000, RZ, 0xc0, !PT ;  /* 0xffff000038027812 */ /* 0x010fe400078ec0ff */
[C---:B------:R-:W-:Y:S02]  /*87f0*/  SHF.L.U32 R3, R57.reuse, 0x10, RZ ;  /* 0x0000001039037819 */ /* 0x040fe400000006ff */
[----:B------:R-:W-:Y:S02]  /*8800*/  LOP3.LUT R48, R57, 0xffff0000, RZ, 0xc0, !PT ;  /* 0xffff000039307812 */ /* 0x000fe400078ec0ff */
[C---:B------:R-:W-:Y:S01]  /*8810*/  SHF.L.U32 R50, R58.reuse, 0x10, RZ ;  /* 0x000000103a327819 */ /* 0x040fe200000006ff */
[----:B------:R-:W1:Y:S01]  /*8820*/  LDTM.x32 R4, tmem[UR4+0x60] ;  /* 0x00006004000479ee */ /* 0x000e6200082c0000 */
[----:B------:R-:W-:Y:S01]  /*8830*/  LOP3.LUT R51, R58, 0xffff0000, RZ, 0xc0, !PT ;  /* 0xffff00003a337812 */ /* 0x000fe200078ec0ff */
[----:B------:R-:W-:Y:S01]  /*8840*/  NOP ;  /* 0x0000000000007918 */ /* 0x000fe20000000000 */
[C---:B------:R-:W-:Y:S01]  /*8850*/  SHF.L.U32 R52, R59.reuse, 0x10, RZ ;  /* 0x000000103b347819 */ /* 0x040fe200000006ff */
[----:B------:R-:W-:Y:S01]  /*8860*/  UIADD3 UR5, UPT, UPT, UR5, 0xd0, URZ ;  /* 0x000000d005057890 */ /* 0x000fe2000fffe0ff */
[----:B------:R-:W-:Y:S02]  /*8870*/  LOP3.LUT R53, R59, 0xffff0000, RZ, 0xc0, !PT ;  /* 0xffff00003b357812 */ /* 0x000fe400078ec0ff */
[C---:B------:R-:W-:Y:S01]  /*8880*/  SHF.L.U32 R54, R60.reuse, 0x10, RZ ;  /* 0x000000103c367819 */ /* 0x040fe200000006ff */
[----:B------:R-:W-:Y:S01]  /*8890*/  UPRMT UR5, UR45, 0x654, UR5 ;  /* 0x000006542d057896 */ /* 0x000fe20008000005 */
[----:B------:R-:W-:Y:S02]  /*88a0*/  LOP3.LUT R55, R60, 0xffff0000, RZ, 0xc0, !PT ;  /* 0xffff00003c377812 */ /* 0x000fe400078ec0ff */
[C---:B------:R-:W-:Y:S02]  /*88b0*/  SHF.L.U32 R56, R61.reuse, 0x10, RZ ;  /* 0x000000103d387819 */ /* 0x040fe400000006ff */
[----:B------:R-:W-:Y:S02]  /*88c0*/  LOP3.LUT R57, R61, 0xffff0000, RZ, 0xc0, !PT ;  /* 0xffff00003d397812 */ /* 0x000fe400078ec0ff */
[C---:B------:R-:W-:Y:S02]  /*88d0*/  SHF.L.U32 R58, R62.reuse, 0x10, RZ ;  /* 0x000000103e3a7819 */ /* 0x040fe400000006ff */
[----:B------:R-:W-:Y:S01]  /*88e0*/  LOP3.LUT R59, R62, 0xffff0000, RZ, 0xc0, !PT ;  /* 0xffff00003e3b7812 */ /* 0x000fe200078ec0ff */
[----:B-1----:R-:W-:Y:S01]  /*88f0*/  SYNCS.ARRIVE.TRANS64.RED.A1T0 RZ, [UR5], RZ ;  /* 0x000000ffffff79a7 */ /* 0x002fe20008100405 */
[C---:B------:R-:W-:Y:S02]  /*8900*/  SHF.L.U32 R60, R63.reuse, 0x10, RZ ;  /* 0x000000103f3c7819 */ /* 0x040fe400000006ff */
[----:B------:R-:W-:Y:S02]  /*8910*/  LOP3.LUT R61, R63, 0xffff0000, RZ, 0xc0, !PT ;  /* 0xffff00003f3d7812 */ /* 0x000fe400078ec0ff */
[C---:B------:R-:W-:Y:S01]  /*8920*/  SHF.L.U32 R62, R68.reuse, 0x10, RZ ;  /* 0x00000010443e7819 */ /* 0x040fe200000006ff */
[C---:B------:R-:W-:Y:S01]  /*8930*/  FMUL R4, R47.reuse, R4 ;  /* 0x000000042f047220 */ /* 0x040fe20000400000 */
[C---:B------:R-:W-:Y:S01]  /*8940*/  FMUL R5, R47.reuse, R5 ;  /* 0x000000052f057220 */ /* 0x040fe20000400000 */
[----:B------:R-:W-:Y:S01]  /*8950*/  FMUL R6, R47, R6 ;  /* 0x000000062f067220 */ /* 0x000fe20000400000 */
[----:B------:R-:W-:Y:S01]  /*8960*/  LOP3.LUT R63, R68, 0xffff0000, RZ, 0xc0, !PT ;  /* 0xffff0000443f7812 */ /* 0x000fe200078ec0ff */
[C---:B------:R-:W-:Y:S01]  /*8970*/  FFMA R4, R49.reuse, R0, R4 ;  /* 0x0000000031047223 */ /* 0x040fe20000000004 */
[----:B------:R-:W-:Y:S01]  /*8980*/  FFMA R5, R49, R2, R5 ;  /* 0x0000000231057223 */ /* 0x000fe20000000005 */
[----:B------:R-:W-:Y:S01]  /*8990*/  SHF.L.U32 R64, R69, 0x10, RZ ;  /* 0x0000001045407819 */ /* 0x000fe200000006ff */
[----:B------:R-:W-:Y:S01]  /*89a0*/  FFMA R6, R49, R3, R6 ;  /* 0x0000000331067223 */ /* 0x000fe20000000006 */
[----:B------:R-:W-:Y:S01]  /*89b0*/  FMUL R7, R47, R7 ;  /* 0x000000072f077220 */ /* 0x000fe20000400000 */
[----:B------:R-:W-:Y:S01]  /*89c0*/  LOP3.LUT R65, R69, 0xffff0000, RZ, 0xc0, !PT ;  /* 0xffff000045417812 */ /* 0x000fe200078ec0ff */
[----:B------:R-:W-:Y:S01]  /*89d0*/  FMUL R8, R47, R8 ;  /* 0x000000082f087220 */ /* 0x000fe20000400000 */
[----:B------:R-:W-:Y:S01]  /*89e0*/  F2FP.BF16.F32.PACK_AB R4, R5, R4 ;  /* 0x000000040504723e */ /* 0x000fe200000010ff */
[----:B------:R-:W-:Y:S01]  /*89f0*/  FFMA R7, R49, R48, R7 ;  /* 0x0000003031077223 */ /* 0x000fe20000000007 */
[----:B------:R-:W-:Y:S01]  /*8a00*/  FMUL R9, R47, R9 ;  /* 0x000000092f097220 */ /* 0x000fe20000400000 */
[----:B------:R-:W-:Y:S01]  /*8a10*/  FFMA R8, R49, R50, R8 ;  /* 0x0000003231087223 */ /* 0x000fe20000000008 */
[C---:B------:R-:W-:Y:S01]  /*8a20*/  SHF.L.U32 R66, R70.reuse, 0x10, RZ ;  /* 0x0000001046427819 */ /* 0x040fe200000006ff */
[----:B------:R-:W-:Y:S01]  /*8a30*/  FMUL R0, R47, R10 ;  /* 0x0000000a2f007220 */ /* 0x000fe20000400000 */
[----:B------:R-:W-:Y:S01]  /*8a40*/  F2FP.BF16.F32.PACK_AB R5, R7, R6 ;  /* 0x000000060705723e */ /* 0x000fe200000010ff */
[----:B------:R-:W-:Y:S01]  /*8a50*/  FFMA R9, R49, R51, R9 ;  /* 0x0000003331097223 */ /* 0x000fe20000000009 */
[----:B------:R-:W-:Y:S01]  /*8a60*/  FMUL R2, R47, R11 ;  /* 0x0000000b2f027220 */ /* 0x000fe20000400000 */
[----:B------:R-:W-:Y:S01]  /*8a70*/  FFMA R0, R49, R52, R0 ;  /* 0x0000003431007223 */ /* 0x000fe20000000000 */
[----:B------:R-:W-:Y:S01]  /*8a80*/  LOP3.LUT R67, R70, 0xffff0000, RZ, 0xc0, !PT ;  /* 0xffff000046437812 */ /* 0x000fe200078ec0ff */
[----:B------:R-:W-:Y:S01]  /*8a90*/  FMUL R3, R47, R12 ;  /* 0x0000000c2f037220 */ /* 0x000fe20000400000 */
[----:B------:R-:W-:Y:S01]  /*8aa0*/  F2FP.BF16.F32.PACK_AB R6, R9, R8 ;  /* 0x000000080906723e */ /* 0x000fe200000010ff */
[----:B------:R-:W-:Y:S01]  /*8ab0*/  FFMA R2, R49, R53, R2 ;  /* 0x0000003531027223 */ /* 0x000fe20000000002 */
[----:B------:R-:W-:Y:S01]  /*8ac0*/  FMUL R10, R47, R13 ;  /* 0x0000000d2f0a7220 */ /* 0x000fe20000400000 */
[----:B------:R-:W-:Y:S01]  /*8ad0*/  FFMA R3, R49, R54, R3 ;  /* 0x0000003631037223 */ /* 0x000fe20000000003 */
[----:B------:R-:W-:Y:S01]  /*8ae0*/  SHF.L.U32 R68, R71, 0x10, RZ ;  /* 0x0000001047447819 */ /* 0x000fe200000006ff */
[----:B------:R-:W-:Y:S01]  /*8af0*/  FMUL R11, R47, R14 ;  /* 0x0000000e2f0b7220 */ /* 0x000fe20000400000 */
[----:B------:R-:W-:Y:S01]  /*8b00*/  F2FP.BF16.F32.PACK_AB R7, R2, R0 ;  /* 0x000000000207723e */ /* 0x000fe200000010ff */
[----:B------:R-:W-:Y:S01]  /*8b10*/  FFMA R10, R49, R55, R10 ;  /* 0x00000037310a7223 */ /* 0x000fe2000000000a */
[C---:B------:R-:W-:Y:S01]  /*8b20*/  FMUL R15, R47.reuse, R15 ;  /* 0x0000000f2f0f7220 */ /* 0x040fe20000400000 */
[C---:B------:R-:W-:Y:S01]  /*8b30*/  FMUL R12, R47.reuse, R16 ;  /* 0x000000102f0c7220 */ /* 0x040fe20000400000 */
[----:B------:R-:W-:Y:S01]  /*8b40*/  FMUL R13, R47, R17 ;  /* 0x000000112f0d7220 */ /* 0x000fe20000400000 */
[----:B------:R1:W-:Y:S01]  /*8b50*/  STS.128 [R100+0x6000], R4 ;  /* 0x0060000464007388 */ /* 0x0003e20000000c00 */
[----:B------:R-:W-:Y:S01]  /*8b60*/  LOP3.LUT R69, R71, 0xffff0000, RZ, 0xc0, !PT ;  /* 0xffff000047457812 */ /* 0x000fe200078ec0ff */
[C---:B------:R-:W-:Y:S01]  /*8b70*/  FFMA R11, R49.reuse, R56, R11 ;  /* 0x00000038310b7223 */ /* 0x040fe2000000000b */
[----:B------:R-:W-:Y:S01]  /*8b80*/  SHF.L.U32 R70, R76, 0x10, RZ ;  /* 0x000000104c467819 */ /* 0x000fe200000006ff */
[C---:B------:R-:W-:Y:S01]  /*8b90*/  FFMA R15, R49.reuse, R57, R15 ;  /* 0x00000039310f7223 */ /* 0x040fe2000000000f */
[----:B------:R-:W-:Y:S01]  /*8ba0*/  F2FP.BF16.F32.PACK_AB R8, R10, R3 ;  /* 0x000000030a08723e */ /* 0x000fe200000010ff */
[C---:B------:R-:W-:Y:S01]  /*8bb0*/  FFMA R12, R49.reuse, R58, R12 ;  /* 0x0000003a310c7223 */ /* 0x040fe2000000000c */
[----:B------:R-:W-:Y:S01]  /*8bc0*/  FFMA R13, R49, R59, R13 ;  /* 0x0000003b310d7223 */ /* 0x000fe2000000000d */
[C---:B------:R-:W-:Y:S01]  /*8bd0*/  FMUL R14, R47.reuse, R18 ;  /* 0x000000122f0e7220 */ /* 0x040fe20000400000 */
[C---:B------:R-:W-:Y:S01]  /*8be0*/  FMUL R19, R47.reuse, R19 ;  /* 0x000000132f137220 */ /* 0x040fe20000400000 */
[C---:B------:R-:W-:Y:S01]  /*8bf0*/  FMUL R16, R47.reuse, R20 ;  /* 0x000000142f107220 */ /* 0x040fe20000400000 */
[----:B------:R-:W-:Y:S01]  /*8c00*/  FMUL R17, R47, R21 ;  /* 0x000000152f117220 */ /* 0x000fe20000400000 */
[----:B------:R-:W-:Y:S01]  /*8c10*/  FFMA R14, R49, R60, R14 ;  /* 0x0000003c310e7223 */ /* 0x000fe2000000000e */
        /* <DEDUP_REMOVED lines=9> */
[----:B------:R-:W-:Y:S01]  /*8cb0*/  F2FP.BF16.F32.PACK_AB R9, R15, R11 ;  /* 0x0000000b0f09723e */ /* 0x000fe200000010ff */
[----:B------:R-:W-:Y:S01]  /*8cc0*/  FFMA R23, R49, R65, R23 ;  /* 0x0000004131177223 */ /* 0x000fe20000000017 */
[----:B------:R-:W-:Y:S01]  /*8cd0*/  FMUL R27, R47, R27 ;  /* 0x0000001b2f1b7220 */ /* 0x000fe20000400000 */
[----:B------:R-:W-:Y:S01]  /*8ce0*/  F2FP.BF16.F32.PACK_AB R10, R13, R12 ;  /* 0x0000000c0d0a723e */ /* 0x000fe200000010ff */
[----:B------:R-:W-:Y:S01]  /*8cf0*/  FFMA R20, R49, R66, R20 ;  /* 0x0000004231147223 */ /* 0x000fe20000000014 */
[----:B------:R-:W-:Y:S01]  /*8d00*/  F2FP.BF16.F32.PACK_AB R11, R19, R14 ;  /* 0x0000000e130b723e */ /* 0x000fe200000010ff */
[----:B------:R-:W-:Y:S01]  /*8d10*/  FMUL R24, R47, R28 ;  /* 0x0000001c2f187220 */ /* 0x000fe20000400000 */
[----:B------:R-:W-:Y:S01]  /*8d20*/  LOP3.LUT R71, R76, 0xffff0000, RZ, 0xc0, !PT ;  /* 0xffff00004c477812 */ /* 0x000fe200078ec0ff */
[----:B------:R-:W-:Y:S01]  /*8d30*/  FFMA R21, R49, R67, R21 ;  /* 0x0000004331157223 */ /* 0x000fe20000000015 */
[----:B------:R-:W-:Y:S01]  /*8d40*/  SHF.L.U32 R72, R77, 0x10, RZ ;  /* 0x000000104d487819 */ /* 0x000fe200000006ff */
[----:B------:R1:W-:Y:S01]  /*8d50*/  STS.128 [R99+0x6010], R8 ;  /* 0x0060100863007388 */ /* 0x0003e20000000c00 */
[----:B------:R-:W-:Y:S01]  /*8d60*/  FMUL R25, R47, R29 ;  /* 0x0000001d2f197220 */ /* 0x000fe20000400000 */
[----:B------:R-:W-:Y:S01]  /*8d70*/  FFMA R22, R49, R68, R22 ;  /* 0x0000004431167223 */ /* 0x000fe20000000016 */
[----:B------:R-:W-:Y:S01]  /*8d80*/  LOP3.LUT R73, R77, 0xffff0000, RZ, 0xc0, !PT ;  /* 0xffff00004d497812 */ /* 0x000fe200078ec0ff */
[----:B------:R-:W-:Y:S01]  /*8d90*/  FMUL R26, R47, R30 ;  /* 0x0000001e2f1a7220 */ /* 0x000fe20000400000 */
[----:B------:R-:W-:Y:S01]  /*8da0*/  FFMA R27, R49, R69, R27 ;  /* 0x00000045311b7223 */ /* 0x000fe2000000001b */
[C---:B------:R-:W-:Y:S01]  /*8db0*/  SHF.L.U32 R74, R78.reuse, 0x10, RZ ;  /* 0x000000104e4a7819 */ /* 0x040fe200000006ff */
[----:B------:R-:W-:Y:S01]  /*8dc0*/  FMUL R31, R47, R31 ;  /* 0x0000001f2f1f7220 */ /* 0x000fe20000400000 */
[----:B------:R-:W-:Y:S01]  /*8dd0*/  FFMA R24, R49, R70, R24 ;  /* 0x0000004631187223 */ /* 0x000fe20000000018 */
[----:B------:R-:W-:Y:S01]  /*8de0*/  LOP3.LUT R75, R78, 0xffff0000, RZ, 0xc0, !PT ;  /* 0xffff00004e4b7812 */ /* 0x000fe200078ec0ff */
[----:B------:R-:W-:Y:S01]  /*8df0*/  FMUL R28, R47, R32 ;  /* 0x000000202f1c7220 */ /* 0x000fe20000400000 */
[----:B------:R-:W-:Y:S01]  /*8e00*/  FFMA R25, R49, R71, R25 ;  /* 0x0000004731197223 */ /* 0x000fe20000000019 */
[----:B------:R-:W-:Y:S01]  /*8e10*/  SHF.L.U32 R76, R79, 0x10, RZ ;  /* 0x000000104f4c7819 */ /* 0x000fe200000006ff */
[----:B------:R-:W-:Y:S01]  /*8e20*/  FMUL R29, R47, R33 ;  /* 0x000000212f1d7220 */ /* 0x000fe20000400000 */
[----:B------:R-:W-:Y:S01]  /*8e30*/  F2FP.BF16.F32.PACK_AB R16, R17, R16 ;  /* 0x000000101110723e */ /* 0x000fe200000010ff */
[----:B------:R-:W-:Y:S01]  /*8e40*/  FFMA R26, R49, R72, R26 ;  /* 0x00000048311a7223 */ /* 0x000fe2000000001a */
[----:B------:R-:W-:Y:S01]  /*8e50*/  LOP3.LUT R77, R79, 0xffff0000, RZ, 0xc0, !PT ;  /* 0xffff00004f4d7812 */ /* 0x000fe200078ec0ff */
        /* <DEDUP_REMOVED lines=33> */
.L_x_134:
[----:B------:R-:W-:Y:S05]  /*9070*/  BSYNC.RECONVERGENT B0 ;  /* 0x0000000000007941 */ /* 0x000fea0003800200 */
.L_x_133:
[----:B------:R-:W-:Y:S01]  /*9080*/  BAR.SYNC.DEFER_BLOCKING 0x1, 0x80 ;  /* 0x0042000000007b1d */ /* 0x000fe20000010000 */
[----:B------:R-:W-:Y:S01]  /*9090*/  UISETP.NE.AND UP0, UPT, UR50, -0x4, UPT ;  /* 0xfffffffc3200788c */ /* 0x000fe2000bf05270 */
[----:B------:R-:W-:Y:S08]  /*90a0*/  IADD3 R45, PT, PT, R45, 0x1, RZ ;  /* 0x000000012d2d7810 */ /* 0x000ff00007ffe0ff */
[----:B------:R-:W-:Y:S05]  /*90b0*/  BRA.U !UP0, `(.L_x_135) ;  /* 0x0000000108287547 */ /* 0x000fea000b800000 */
[----:B------:R-:W-:Y:S01]  /*90c0*/  ISETP.NE.AND P0, PT, R107, RZ, PT ;  /* 0x000000ff6b00720c */ /* 0x000fe20003f05270 */
[----:B------:R-:W-:Y:S01]  /*90d0*/  IMAD.U32 R2, RZ, RZ, UR51 ;  /* 0x00000033ff027e24 */ /* 0x000fe2000f8e00ff */
[----:B------:R-:W-:Y:S01]  /*90e0*/  UIADD3 UR51, UPT, UPT, UR51, 0x1, URZ ;  /* 0x0000000133337890 */ /* 0x000fe2000fffe0ff */
[----:B------:R-:W-:Y:S03]  /*90f0*/  IMAD.U32 R0, RZ, RZ, UR45 ;  /* 0x0000002dff007e24 */ /* 0x000fe6000f8e00ff */
[----:B------:R-:W-:Y:S04]  /*9100*/  UISETP.NE.AND UP0, UPT, UR51, 0x4, UPT ;  /* 0x000000043300788c */ /* 0x000fe8000bf05270 */
[----:B------:R-:W-:Y:S03]  /*9110*/  USEL UR51, UR51, URZ, UP0 ;  /* 0x000000ff33337287 */ /* 0x000fe60008000000 */
[----:B------:R-:W-:Y:S05]  /*9120*/  @P0 LEA R2, R2, UR49, 0x3 ;  /* 0x0000003102020c11 */ /* 0x000fea000f8e18ff */
[----:B------:R-:W-:Y:S05]  /*9130*/  @P0 VIADD R2, R2, 0x70 ;  /* 0x0000007002020836 */ /* 0x000fea0000000000 */
[----:B------:R-:W-:Y:S04]  /*9140*/  @P0 PRMT R0, R0, 0x654, R2 ;  /* 0x0000065400000816 */ /* 0x000fe80000000002 */
[----:B------:R2:W-:Y:S03]  /*9150*/  @P0 SYNCS.ARRIVE.TRANS64.RED.A1T0 RZ, [R0+URZ], RZ ;  /* 0x000000ff00ff09a7 */ /* 0x0005e600081004ff */
.L_x_135:
[----:B------:R-:W-:Y:S01]  /*9160*/  ISETP.NE.AND P2, PT, R103, RZ, PT ;  /* 0x000000ff6700720c */ /* 0x000fe20003f45270 */
[----:B------:R-:W-:Y:S01]  /*9170*/  IMAD.IADD R2, R43, 0x1, R86 ;  /* 0x000000012b027824 */ /* 0x000fe200078e0256 */
[----:B------:R-:W-:Y:S01]  /*9180*/  ISETP.NE.AND P0, PT, R105, 0x2, PT ;  /* 0x000000026900780c */ /* 0x000fe20003f05270 */
[----:B--2---:R-:W-:Y:S01]  /*9190*/  IMAD.IADD R0, R44, 0x1, R87 ;  /* 0x000000012c007824 */ /* 0x004fe200078e0257 */
[----:B------:R-:W-:Y:S01]  /*91a0*/  ISETP.NE.AND P1, PT, R45, 0x2, PT ;  /* 0x000000022d00780c */ /* 0x000fe20003f25270 */
[----:B------:R-:W-:Y:S01]  /*91b0*/  UIADD3 UR50, UPT, UPT, UR50, 0x4, URZ ;  /* 0x0000000432327890 */ /* 0x000fe2000fffe0ff */
[----:B------:R-:W-:Y:S02]  /*91c0*/  R2UR UR11, R2 ;  /* 0x00000000020b72ca */ /* 0x000fe400000e0000 */
[----:B------:R-:W-:Y:S02]  /*91d0*/  R2UR UR27, R0 ;  /* 0x00000000001b72ca */ /* 0x000fe400000e0000 */
[----:B------:R-:W-:Y:S02]  /*91e0*/  SEL R2, RZ, 0x1, P0 ;  /* 0x00000001ff027807 */ /* 0x000fe40000000000 */
[----:B------:R-:W-:Y:S02]  /*91f0*/  SEL R0, RZ, 0x1, P1 ;  /* 0x00000001ff007807 */ /* 0x000fe40000800000 */
[----:B------:R-:W-:Y:S02]  /*9200*/  @P2 R2UR UR44, R94 ;  /* 0x000000005e2c22ca */ /* 0x000fe400000e0000 */
[----:B------:R-:W-:Y:S02]  /*9210*/  LOP3.LUT R95, R95, R2, RZ, 0x3c, !PT ;  /* 0x000000025f5f7212 */ /* 0x000fe400078e3cff */
[----:B------:R-:W-:Y:S02]  /*9220*/  LOP3.LUT R96, R96, R0, RZ, 0x3c, !PT ;  /* 0x0000000060607212 */ /* 0x000fe400078e3cff */
[----:B------:R-:W-:Y:S02]  /*9230*/  SEL R105, R105, RZ, P0 ;  /* 0x000000ff69697207 */ /* 0x000fe40000000000 */
[----:B------:R-:W-:Y:S01]  /*9240*/  SEL R45, R45, RZ, P1 ;  /* 0x000000ff2d2d7207 */ /* 0x000fe20000800000 */
[----:B------:R-:W-:Y:S06]  /*9250*/  @P2 BRA `(.L_x_136) ;  /* 0xffffffc000502947 */ /* 0x000fec000383ffff */
[----:B------:R-:W-:-:S09]  /*9260*/  UISETP.NE.AND UP0, UPT, UR48, URZ, UPT ;  /* 0x000000ff3000728c */ /* 0x000fd2000bf05270 */
[----:B------:R-:W-:Y:S05]  /*9270*/  BRA.U !UP0, `(.L_x_137) ;  /* 0x0000000108487547 */ /* 0x000fea000b800000 */
[----:B------:R-:W2:Y:S02]  /*9280*/  LDCU.64 UR4, c[0x0][0xc90] ;  /* 0x00019200ff0477ac */ /* 0x000ea40008000a00 */
[----:B--2---:R-:W-:-:S04]  /*9290*/  UISETP.NE.U32.AND UP0, UPT, UR4, URZ, UPT ;  /* 0x000000ff0400728c */ /* 0x004fc8000bf05070 */
[----:B------:R-:W-:-:S09]  /*92a0*/  UISETP.NE.AND.EX UP0, UPT, UR5, URZ, UPT, UP0 ;  /* 0x000000ff0500728c */ /* 0x000fd2000bf05300 */
[----:B------:R-:W-:Y:S05]  /*92b0*/  BRA.U UP0, `(.L_x_138) ;  /* 0x00000001000c7547 */ /* 0x000fea000b800000 */
[----:B------:R-:W-:-:S13]  /*92c0*/  FSETP.NEU.AND P0, PT, R49, RZ, PT ;  /* 0x000000ff3100720b */ /* 0x000fda0003f0d000 */
[----:B------:R-:W-:Y:S05]  /*92d0*/  @!P0 EXIT ;  /* 0x000000000000894d */ /* 0x000fea0003800000 */
[----:B------:R-:W-:Y:S05]  /*92e0*/  BRA `(.L_x_137) ;  /* 0x00000000002c7947 */ /* 0x000fea0003800000 */
.L_x_138:
[----:B------:R-:W-:Y:S01]  /*92f0*/  ISETP.NE.AND P0, PT, R104, RZ, PT ;  /* 0x000000ff6800720c */ /* 0x000fe20003f05270 */
[----:B------:R-:W-:-:S12]  /*9300*/  BSSY.RECONVERGENT B0, `(.L_x_137) ;  /* 0x0000009000007945 */ /* 0x000fd80003800200 */
[----:B------:R-:W-:Y:S05]  /*9310*/  @P0 BRA `(.L_x_139) ;  /* 0x0000000000140947 */ /* 0x000fea0003800000 */
[----:B------:R-:W2:Y:S02]  /*9320*/  LDCU.64 UR4, c[0x0][0xc88] ;  /* 0x00019100ff0477ac */ /* 0x000ea40008000a00 */
[----:B--2---:R-:W-:-:S04]  /*9330*/  ISETP.NE.U32.AND P0, PT, RZ, UR4, PT ;  /* 0x00000004ff007c0c */ /* 0x004fc8000bf05070 */
[----:B------:R-:W-:-:S13]  /*9340*/  ISETP.NE.AND.EX P0, PT, RZ, UR5, PT, P0 ;  /* 0x00000005ff007c0c */ /* 0x000fda000bf05300 */
[----:B------:R-:W-:Y:S05]  /*9350*/  @!P0 EXIT ;  /* 0x000000000000894d */ /* 0x000fea0003800000 */
[----:B------:R-:W-:Y:S05]  /*9360*/  BRA `(.L_x_140) ;  /* 0x0000000000087947 */ /* 0x000fea0003800000 */
.L_x_139:
[----:B------:R-:W-:-:S13]  /*9370*/  FSETP.NEU.AND P0, PT, R49, RZ, PT ;  /* 0x000000ff3100720b */ /* 0x000fda0003f0d000 */
[----:B------:R-:W-:Y:S05]  /*9380*/  @!P0 EXIT ;  /* 0x000000000000894d */ /* 0x000fea0003800000 */
.L_x_140:
[----:B------:R-:W-:Y:S05]  /*9390*/  BSYNC.RECONVERGENT B0 ;  /* 0x0000000000007941 */ /* 0x000fea0003800200 */
.L_x_137:
[----:B------:R-:W-:Y:S01]  /*93a0*/  ULEA UR4, UR51, UR49, 0x3 ;  /* 0x0000003133047291 */ /* 0x000fe2000f8e18ff */
[----:B------:R-:W-:-:S04]  /*93b0*/  DEPBAR.LE SB0, 0x0 ;  /* 0x000080000000791a */ /* 0x000fc80000000000 */
[----:B------:R-:W-:-:S04]  /*93c0*/  UIADD3 UR4, UPT, UPT, UR4, 0x70, URZ ;  /* 0x0000007004047890 */ /* 0x000fc8000fffe0ff */
[----:B------:R-:W-:-:S09]  /*93d0*/  UPRMT UR4, UR45, 0x654, UR4 ;  /* 0x000006542d047896 */ /* 0x000fd20008000004 */
[----:B------:R-:W-:Y:S01]  /*93e0*/  SYNCS.ARRIVE.TRANS64.RED.A1T0 RZ, [UR4], RZ ;  /* 0x000000ffffff79a7 */ /* 0x000fe20008100404 */
[----:B------:R-:W-:Y:S05]  /*93f0*/  EXIT ;  /* 0x000000000000794d */ /* 0x000fea0003800000 */
.L_x_24:
[----:B--2---:R2:W1:Y:S02]  /*9400*/  SYNCS.PHASECHK.TRANS64.TRYWAIT P0, [R2+URZ+0xf0], R3 ;  /* 0x0000f003020075a7 */ /* 0x00446400080011ff */
[----:B-1----:R-:W-:Y:S05]  /*9410*/  @!P0 NANOSLEEP.SYNCS 0x989680 ;  /* 0x009896800000895d */ /* 0x002fea0003900000 */
[----:B------:R-:W1:Y:S02]  /*9420*/  @!P0 SYNCS.PHASECHK.TRANS64 P0, [R2+URZ+0xf0], R3 ;  /* 0x0000f003020085a7 */ /* 0x000e6400080010ff */
[----:B-1----:R-:W-:Y:S05]  /*9430*/  @!P0 BRA `(.L_x_24) ;  /* 0xfffffffc00f08947 */ /* 0x002fea000383ffff */
[----:B------:R-:W-:Y:S05]  /*9440*/  BRA `(.L_x_141) ;  /* 0xffffff8000ec7947 */ /* 0x000fea000383ffff */
.L_x_27:
[----:B-1----:R-:W-:-:S07]  /*9450*/  MOV R2, UR41 ;  /* 0x0000002900027c02 */ /* 0x002fce0008000f00 */
.L_x_142:
[----:B-1----:R1:W2:Y:S02]  /*9460*/  SYNCS.PHASECHK.TRANS64.TRYWAIT P0, [R2+URZ+0x28], R4 ;  /* 0x00002804020075a7 */ /* 0x0022a400080011ff */
[----:B--2---:R-:W-:Y:S05]  /*9470*/  @!P0 NANOSLEEP.SYNCS 0x989680 ;  /* 0x009896800000895d */ /* 0x004fea0003900000 */
[----:B------:R-:W2:Y:S02]  /*9480*/  @!P0 SYNCS.PHASECHK.TRANS64 P0, [R2+URZ+0x28], R4 ;  /* 0x00002804020085a7 */ /* 0x000ea400080010ff */
[----:B--2---:R-:W-:Y:S05]  /*9490*/  @!P0 BRA `(.L_x_142) ;  /* 0xfffffffc00f08947 */ /* 0x004fea000383ffff */
[----:B------:R-:W-:Y:S05]  /*94a0*/  BRA `(.L_x_26) ;  /* 0xffffff8400347947 */ /* 0x000fea000383ffff */
.L_x_36:
[----:B------:R-:W-:-:S07]  /*94b0*/  MOV R2, UR41 ;  /* 0x0000002900027c02 */ /* 0x000fce0008000f00 */
.L_x_143:
[----:B-1----:R1:W2:Y:S02]  /*94c0*/  SYNCS.PHASECHK.TRANS64.TRYWAIT P0, [R2+URZ+0x28], R4 ;  /* 0x00002804020075a7 */ /* 0x0022a400080011ff */
[----:B--2---:R-:W-:Y:S05]  /*94d0*/  @!P0 NANOSLEEP.SYNCS 0x989680 ;  /* 0x009896800000895d */ /* 0x004fea0003900000 */
[----:B------:R-:W2:Y:S02]  /*94e0*/  @!P0 SYNCS.PHASECHK.TRANS64 P0, [R2+URZ+0x28], R4 ;  /* 0x00002804020085a7 */ /* 0x000ea400080010ff */
[----:B--2---:R-:W-:Y:S05]  /*94f0*/  @!P0 BRA `(.L_x_143) ;  /* 0xfffffffc00f08947 */ /* 0x004fea000383ffff */
[----:B------:R-:W-:Y:S05]  /*9500*/  BRA `(.L_x_35) ;  /* 0xffffff8800447947 */ /* 0x000fea000383ffff */
.L_x_43:
[----:B-1----:R1:W2:Y:S02]  /*9510*/  SYNCS.PHASECHK.TRANS64.TRYWAIT P0, [R2+URZ+0xa0], R3 ;  /* 0x0000a003020075a7 */ /* 0x0022a400080011ff */
[----:B--2---:R-:W-:Y:S05]  /*9520*/  @!P0 NANOSLEEP.SYNCS 0x989680 ;  /* 0x009896800000895d */ /* 0x004fea0003900000 */
[----:B------:R-:W2:Y:S02]  /*9530*/  @!P0 SYNCS.PHASECHK.TRANS64 P0, [R2+URZ+0xa0], R3 ;  /* 0x0000a003020085a7 */ /* 0x000ea400080010ff */
[----:B--2---:R-:W-:Y:S05]  /*9540*/  @!P0 BRA `(.L_x_43) ;  /* 0xfffffffc00f08947 */ /* 0x004fea000383ffff */
[----:B------:R-:W-:Y:S05]  /*9550*/  BRA `(.L_x_144) ;  /* 0xffffff8c003c7947 */ /* 0x000fea000383ffff */
.L_x_47:
[----:B----4-:R-:W-:-:S07]  /*9560*/  MOV R0, UR4 ;  /* 0x0000000400007c02 */ /* 0x010fce0008000f00 */
.L_x_145:
[----:B-1----:R1:W2:Y:S02]  /*9570*/  SYNCS.PHASECHK.TRANS64.TRYWAIT P0, [R0+URZ], R2 ;  /* 0x00000002000075a7 */ /* 0x0022a400080011ff */
[----:B--2---:R-:W-:Y:S05]  /*9580*/  @!P0 NANOSLEEP.SYNCS 0x989680 ;  /* 0x009896800000895d */ /* 0x004fea0003900000 */
[----:B------:R-:W2:Y:S02]  /*9590*/  @!P0 SYNCS.PHASECHK.TRANS64 P0, [R0+URZ], R2 ;  /* 0x00000002000085a7 */ /* 0x000ea400080010ff */
[----:B--2---:R-:W-:Y:S05]  /*95a0*/  @!P0 BRA `(.L_x_145) ;  /* 0xfffffffc00f08947 */ /* 0x004fea000383ffff */
[----:B------:R-:W-:Y:S05]  /*95b0*/  BRA `(.L_x_146) ;  /* 0xffffff9000b47947 */ /* 0x000fea000383ffff */
.L_x_48:
[----:B----4-:R-:W-:-:S07]  /*95c0*/  MOV R0, UR4 ;  /* 0x0000000400007c02 */ /* 0x010fce0008000f00 */
.L_x_147:
[----:B-1----:R1:W2:Y:S02]  /*95d0*/  SYNCS.PHASECHK.TRANS64.TRYWAIT P0, [R0+URZ], R3 ;  /* 0x00000003000075a7 */ /* 0x0022a400080011ff */
[----:B--2---:R-:W-:Y:S05]  /*95e0*/  @!P0 NANOSLEEP.SYNCS 0x989680 ;  /* 0x009896800000895d */ /* 0x004fea0003900000 */
[----:B------:R-:W2:Y:S02]  /*95f0*/  @!P0 SYNCS.PHASECHK.TRANS64 P0, [R0+URZ], R3 ;  /* 0x00000003000085a7 */ /* 0x000ea400080010ff */
[----:B--2---:R-:W-:Y:S05]  /*9600*/  @!P0 BRA `(.L_x_147) ;  /* 0xfffffffc00f08947 */ /* 0x004fea000383ffff */
[----:B------:R-:W-:Y:S05]  /*9610*/  BRA `(.L_x_148) ;  /* 0xffffff9000c07947 */ /* 0x000fea000383ffff */
.L_x_49:
[----:B----4-:R-:W-:-:S07]  /*9620*/  MOV R0, UR4 ;  /* 0x0000000400007c02 */ /* 0x010fce0008000f00 */
.L_x_149:
[----:B-1----:R1:W2:Y:S02]  /*9630*/  SYNCS.PHASECHK.TRANS64.TRYWAIT P0, [R0+URZ], R3 ;  /* 0x00000003000075a7 */ /* 0x0022a400080011ff */
[----:B--2---:R-:W-:Y:S05]  /*9640*/  @!P0 NANOSLEEP.SYNCS 0x989680 ;  /* 0x009896800000895d */ /* 0x004fea0003900000 */
[----:B------:R-:W2:Y:S02]  /*9650*/  @!P0 SYNCS.PHASECHK.TRANS64 P0, [R0+URZ], R3 ;  /* 0x00000003000085a7 */ /* 0x000ea400080010ff */
[----:B--2---:R-:W-:Y:S05]  /*9660*/  @!P0 BRA `(.L_x_149) ;  /* 0xfffffffc00f08947 */ /* 0x004fea000383ffff */
[----:B------:R-:W-:Y:S05]  /*9670*/  BRA `(.L_x_150) ;  /* 0xffffff9000cc7947 */ /* 0x000fea000383ffff */
.L_x_50:
[----:B----4-:R-:W-:-:S07]  /*9680*/  MOV R0, UR4 ;  /* 0x0000000400007c02 */ /* 0x010fce0008000f00 */
.L_x_151:
[----:B-1----:R1:W2:Y:S02]  /*9690*/  SYNCS.PHASECHK.TRANS64.TRYWAIT P0, [R0+URZ], R3 ;  /* 0x00000003000075a7 */ /* 0x0022a400080011ff */
[----:B--2---:R-:W-:Y:S05]  /*96a0*/  @!P0 NANOSLEEP.SYNCS 0x989680 ;  /* 0x009896800000895d */ /* 0x004fea0003900000 */
[----:B------:R-:W2:Y:S02]  /*96b0*/  @!P0 SYNCS.PHASECHK.TRANS64 P0, [R0+URZ], R3 ;  /* 0x00000003000085a7 */ /* 0x000ea400080010ff */
[----:B--2---:R-:W-:Y:S05]  /*96c0*/  @!P0 BRA `(.L_x_151) ;  /* 0xfffffffc00f08947 */ /* 0x004fea000383ffff */
[----:B------:R-:W-:Y:S05]  /*96d0*/  BRA `(.L_x_152) ;  /* 0xffffff9000d87947 */ /* 0x000fea000383ffff */
.L_x_53:
[----:B-1----:R1:W3:Y:S02]  /*96e0*/  SYNCS.PHASECHK.TRANS64.TRYWAIT P0, [R0+URZ+0xe0], R4 ;  /* 0x0000e004000075a7 */ /* 0x0022e400080011ff */
[----:B---3--:R-:W-:Y:S05]  /*96f0*/  @!P0 NANOSLEEP.SYNCS 0x989680 ;  /* 0x009896800000895d */ /* 0x008fea0003900000 */
[----:B------:R-:W3:Y:S02]  /*9700*/  @!P0 SYNCS.PHASECHK.TRANS64 P0, [R0+URZ+0xe0], R4 ;  /* 0x0000e004000085a7 */ /* 0x000ee400080010ff */
[----:B---3--:R-:W-:Y:S05]  /*9710*/  @!P0 BRA `(.L_x_53) ;  /* 0xfffffffc00f08947 */ /* 0x008fea000383ffff */
[----:B------:R-:W-:Y:S05]  /*9720*/  BRA `(.L_x_153) ;  /* 0xffffff9400347947 */ /* 0x000fea000383ffff */
.L_x_54:
[----:B------:R-:W-:-:S07]  /*9730*/  MOV R0, UR5 ;  /* 0x0000000500007c02 */ /* 0x000fce0008000f00 */
.L_x_154:
[----:B-1----:R1:W3:Y:S02]  /*9740*/  SYNCS.PHASECHK.TRANS64.TRYWAIT P0, [R0+URZ+0xb0], R5 ;  /* 0x0000b005000075a7 */ /* 0x0022e400080011ff */
[----:B---3--:R-:W-:Y:S05]  /*9750*/  @!P0 NANOSLEEP.SYNCS 0x989680 ;  /* 0x009896800000895d */ /* 0x008fea0003900000 */
[----:B------:R-:W3:Y:S02]  /*9760*/  @!P0 SYNCS.PHASECHK.TRANS64 P0, [R0+URZ+0xb0], R5 ;  /* 0x0000b005000085a7 */ /* 0x000ee400080010ff */
[----:B---3--:R-:W-:Y:S05]  /*9770*/  @!P0 BRA `(.L_x_154) ;  /* 0xfffffffc00f08947 */ /* 0x008fea000383ffff */
[----:B------:R-:W-:Y:S05]  /*9780*/  BRA `(.L_x_155) ;  /* 0xffffff9400447947 */ /* 0x000fea000383ffff */
.L_x_55:
[----:B-1----:R1:W3:Y:S02]  /*9790*/  SYNCS.PHASECHK.TRANS64.TRYWAIT P1, [R0+URZ+0xa0], R4 ;  /* 0x0000a004000075a7 */ /* 0x0022e400080211ff */
[----:B---3--:R-:W-:Y:S05]  /*97a0*/  @!P1 NANOSLEEP.SYNCS 0x989680 ;  /* 0x009896800000995d */ /* 0x008fea0003900000 */
[----:B------:R-:W3:Y:S02]  /*97b0*/  @!P1 SYNCS.PHASECHK.TRANS64 P1, [R0+URZ+0xa0], R4 ;  /* 0x0000a004000095a7 */ /* 0x000ee400080210ff */
[----:B---3--:R-:W-:Y:S05]  /*97c0*/  @!P1 BRA `(.L_x_55) ;  /* 0xfffffffc00f09947 */ /* 0x008fea000383ffff */
[----:B------:R-:W-:Y:S05]  /*97d0*/  BRA `(.L_x_156) ;  /* 0xffffff9400747947 */ /* 0x000fea000383ffff */
.L_x_58:
[----:B------:R-:W-:-:S07]  /*97e0*/  MOV R0, UR5 ;  /* 0x0000000500007c02 */ /* 0x000fce0008000f00 */
.L_x_157:
[----:B-1----:R1:W3:Y:S02]  /*97f0*/  SYNCS.PHASECHK.TRANS64.TRYWAIT P0, [R0+URZ+0xb0], R2 ;  /* 0x0000b002000075a7 */ /* 0x0022e400080011ff */
[----:B---3--:R-:W-:Y:S05]  /*9800*/  @!P0 NANOSLEEP.SYNCS 0x989680 ;  /* 0x009896800000895d */ /* 0x008fea0003900000 */
[----:B------:R-:W3:Y:S02]  /*9810*/  @!P0 SYNCS.PHASECHK.TRANS64 P0, [R0+URZ+0xb0], R2 ;  /* 0x0000b002000085a7 */ /* 0x000ee400080010ff */
[----:B---3--:R-:W-:Y:S05]  /*9820*/  @!P0 BRA `(.L_x_157) ;  /* 0xfffffffc00f08947 */ /* 0x008fea000383ffff */
[----:B------:R-:W-:Y:S05]  /*9830*/  BRA `(.L_x_57) ;  /* 0xffffff9400c87947 */ /* 0x000fea000383ffff */
.L_x_65:
[----:B-1----:R1:W3:Y:S02]  /*9840*/  SYNCS.PHASECHK.TRANS64.TRYWAIT P1, [R0+URZ+0xa0], R2 ;  /* 0x0000a002000075a7 */ /* 0x0022e400080211ff */
[----:B---3--:R-:W-:Y:S05]  /*9850*/  @!P1 NANOSLEEP.SYNCS 0x989680 ;  /* 0x009896800000995d */ /* 0x008fea0003900000 */
[----:B------:R-:W3:Y:S02]  /*9860*/  @!P1 SYNCS.PHASECHK.TRANS64 P1, [R0+URZ+0xa0], R2 ;  /* 0x0000a002000095a7 */ /* 0x000ee400080210ff */
[----:B---3--:R-:W-:Y:S05]  /*9870*/  @!P1 BRA `(.L_x_65) ;  /* 0xfffffffc00f09947 */ /* 0x008fea000383ffff */
[----:B------:R-:W-:Y:S05]  /*9880*/  BRA `(.L_x_158) ;  /* 0xffffff9c00cc7947 */ /* 0x000fea000383ffff */
.L_x_66:
[----:B------:R-:W-:-:S07]  /*9890*/  MOV R2, UR15 ;  /* 0x0000000f00027c02 */ /* 0x000fce0008000f00 */
.L_x_159:
[----:B-1----:R1:W3:Y:S02]  /*98a0*/  SYNCS.PHASECHK.TRANS64.TRYWAIT P0, [R2+URZ+0xd0], R0 ;  /* 0x0000d000020075a7 */ /* 0x0022e400080011ff */
[----:B---3--:R-:W-:Y:S05]  /*98b0*/  @!P0 NANOSLEEP.SYNCS 0x989680 ;  /* 0x009896800000895d */ /* 0x008fea0003900000 */
[----:B------:R-:W3:Y:S02]  /*98c0*/  @!P0 SYNCS.PHASECHK.TRANS64 P0, [R2+URZ+0xd0], R0 ;  /* 0x0000d000020085a7 */ /* 0x000ee400080010ff */
[----:B---3--:R-:W-:Y:S05]  /*98d0*/  @!P0 BRA `(.L_x_159) ;  /* 0xfffffffc00f08947 */ /* 0x008fea000383ffff */
[----:B------:R-:W-:Y:S05]  /*98e0*/  BRA `(.L_x_160) ;  /* 0xffffffa000047947 */ /* 0x000fea000383ffff */
.L_x_69:
[----:B------:R-:W-:Y:S07]  /*98f0*/  MOV R0, UR14 ;  /* 0x0000000e00007c02 */ /* 0x000fee0008000f00 */
.L_x_161:
[----:B-1----:R1:W3:Y:S02]  /*9900*/  SYNCS.PHASECHK.TRANS64.TRYWAIT P0, [R0+URZ], R2 ;  /* 0x00000002000075a7 */ /* 0x0022e400080011ff */
[----:B---3--:R-:W-:Y:S05]  /*9910*/  @!P0 NANOSLEEP.SYNCS 0x989680 ;  /* 0x009896800000895d */ /* 0x008fea0003900000 */
[----:B------:R-:W3:Y:S02]  /*9920*/  @!P0 SYNCS.PHASECHK.TRANS64 P0, [R0+URZ], R2 ;  /* 0x00000002000085a7 */ /* 0x000ee400080010ff */
[----:B---3--:R-:W-:Y:S05]  /*9930*/  @!P0 BRA `(.L_x_161) ;  /* 0xfffffffc00f08947 */ /* 0x008fea000383ffff */
[----:B------:R-:W-:Y:S05]  /*9940*/  BRA `(.L_x_68) ;  /* 0xffffffa000207947 */ /* 0x000fea000383ffff */
.L_x_72:
[----:B------:R-:W-:-:S07]  /*9950*/  MOV R0, UR5 ;  /* 0x0000000500007c02 */ /* 0x000fce0008000f00 */
.L_x_162:
[----:B--2---:R2:W3:Y:S02]  /*9960*/  SYNCS.PHASECHK.TRANS64.TRYWAIT P0, [R0+URZ], R2 ;  /* 0x00000002000075a7 */ /* 0x0044e400080011ff */
[----:B---3--:R-:W-:Y:S05]  /*9970*/  @!P0 NANOSLEEP.SYNCS 0x989680 ;  /* 0x009896800000895d */ /* 0x008fea0003900000 */
[----:B------:R-:W3:Y:S02]  /*9980*/  @!P0 SYNCS.PHASECHK.TRANS64 P0, [R0+URZ], R2 ;  /* 0x00000002000085a7 */ /* 0x000ee400080010ff */
[----:B---3--:R-:W-:Y:S05]  /*9990*/  @!P0 BRA `(.L_x_162) ;  /* 0xfffffffc00f08947 */ /* 0x008fea000383ffff */
[----:B------:R-:W-:Y:S05]  /*99a0*/  BRA `(.L_x_163) ;  /* 0xffffffa400187947 */ /* 0x000fea000383ffff */
.L_x_73:
[----:B------:R-:W-:-:S07]  /*99b0*/  MOV R0, UR6 ;  /* 0x0000000600007c02 */ /* 0x000fce0008000f00 */
.L_x_164:
[----:B--2---:R2:W3:Y:S02]  /*99c0*/  SYNCS.PHASECHK.TRANS64.TRYWAIT P0, [R0+URZ], R2 ;  /* 0x00000002000075a7 */ /* 0x0044e400080011ff */
[----:B---3--:R-:W-:Y:S05]  /*99d0*/  @!P0 NANOSLEEP.SYNCS 0x989680 ;  /* 0x009896800000895d */ /* 0x008fea0003900000 */
[----:B------:R-:W3:Y:S02]  /*99e0*/  @!P0 SYNCS.PHASECHK.TRANS64 P0, [R0+URZ], R2 ;  /* 0x00000002000085a7 */ /* 0x000ee400080010ff */
[----:B---3--:R-:W-:Y:S05]  /*99f0*/  @!P0 BRA `(.L_x_164) ;  /* 0xfffffffc00f08947 */ /* 0x008fea000383ffff */
[----:B------:R-:W-:Y:S05]  /*9a00*/  BRA `(.L_x_165) ;  /* 0xffffffa400247947 */ /* 0x000fea000383ffff */
.L_x_78:
[----:B--2---:R2:W3:Y:S02]  /*9a10*/  SYNCS.PHASECHK.TRANS64.TRYWAIT P0, [R0+URZ+0xa0], R2 ;  /* 0x0000a002000075a7 */ /* 0x0044e400080011ff */
[----:B---3--:R-:W-:Y:S05]  /*9a20*/  @!P0 NANOSLEEP.SYNCS 0x989680 ;  /* 0x009896800000895d */ /* 0x008fea0003900000 */
[----:B------:R-:W3:Y:S02]  /*9a30*/  @!P0 SYNCS.PHASECHK.TRANS64 P0, [R0+URZ+0xa0], R2 ;  /* 0x0000a002000085a7 */ /* 0x000ee400080010ff */
[----:B---3--:R-:W-:Y:S05]  /*9a40*/  @!P0 BRA `(.L_x_78) ;  /* 0xfffffffc00f08947 */ /* 0x008fea000383ffff */
[----:B------:R-:W-:Y:S05]  /*9a50*/  BRA `(.L_x_166) ;  /* 0xffffffa8001c7947 */ /* 0x000fea000383ffff */
.L_x_81:
[----:B------:R-:W-:Y:S07]  /*9a60*/  MOV R0, UR4 ;  /* 0x0000000400007c02 */ /* 0x000fee0008000f00 */
.L_x_167:
[----:B-1----:R1:W2:Y:S02]  /*9a70*/  SYNCS.PHASECHK.TRANS64.TRYWAIT P0, [R0+URZ+0x98], R2 ;  /* 0x00009802000075a7 */ /* 0x0022a400080011ff */
[----:B--2---:R-:W-:Y:S05]  /*9a80*/  @!P0 NANOSLEEP.SYNCS 0x989680 ;  /* 0x009896800000895d */ /* 0x004fea0003900000 */
[----:B------:R-:W2:Y:S02]  /*9a90*/  @!P0 SYNCS.PHASECHK.TRANS64 P0, [R0+URZ+0x98], R2 ;  /* 0x00009802000085a7 */ /* 0x000ea400080010ff */
[----:B--2---:R-:W-:Y:S05]  /*9aa0*/  @!P0 BRA `(.L_x_167) ;  /* 0xfffffffc00f08947 */ /* 0x004fea000383ffff */
[----:B------:R-:W-:Y:S05]  /*9ab0*/  BRA `(.L_x_80) ;  /* 0xffffffac00187947 */ /* 0x000fea000383ffff */
.L_x_84:
[----:B------:R-:W-:Y:S07]  /*9ac0*/  MOV R0, UR4 ;  /* 0x0000000400007c02 */ /* 0x000fee0008000f00 */
.L_x_168:
[----:B-1----:R1:W2:Y:S02]  /*9ad0*/  SYNCS.PHASECHK.TRANS64.TRYWAIT P0, [R0+URZ+0x70], R28 ;  /* 0x0000701c000075a7 */ /* 0x0022a400080011ff */
[----:B--2---:R-:W-:Y:S05]  /*9ae0*/  @!P0 NANOSLEEP.SYNCS 0x989680 ;  /* 0x009896800000895d */ /* 0x004fea0003900000 */
[----:B------:R-:W2:Y:S02]  /*9af0*/  @!P0 SYNCS.PHASECHK.TRANS64 P0, [R0+URZ+0x70], R28 ;  /* 0x0000701c000085a7 */ /* 0x000ea400080010ff */
[----:B--2---:R-:W-:Y:S05]  /*9b00*/  @!P0 BRA `(.L_x_168) ;  /* 0xfffffffc00f08947 */ /* 0x004fea000383ffff */
[----:B------:R-:W-:Y:S05]  /*9b10*/  BRA `(.L_x_169) ;  /* 0xffffffac00707947 */ /* 0x000fea000383ffff */
.L_x_85:
[----:B------:R-:W-:Y:S07]  /*9b20*/  MOV R0, UR4 ;  /* 0x0000000400007c02 */ /* 0x000fee0008000f00 */
.L_x_170:
[----:B-1----:R1:W2:Y:S02]  /*9b30*/  SYNCS.PHASECHK.TRANS64.TRYWAIT P0, [R0+URZ+0x78], R28 ;  /* 0x0000781c000075a7 */ /* 0x0022a400080011ff */
[----:B--2---:R-:W-:Y:S05]  /*9b40*/  @!P0 NANOSLEEP.SYNCS 0x989680 ;  /* 0x009896800000895d */ /* 0x004fea0003900000 */
[----:B------:R-:W2:Y:S02]  /*9b50*/  @!P0 SYNCS.PHASECHK.TRANS64 P0, [R0+URZ+0x78], R28 ;  /* 0x0000781c000085a7 */ /* 0x000ea400080010ff */
[----:B--2---:R-:W-:Y:S05]  /*9b60*/  @!P0 BRA `(.L_x_170) ;  /* 0xfffffffc00f08947 */ /* 0x004fea000383ffff */
[----:B------:R-:W-:Y:S05]  /*9b70*/  BRA `(.L_x_171) ;  /* 0xffffffac00ac7947 */ /* 0x000fea000383ffff */
.L_x_86:
[----:B------:R-:W-:Y:S07]  /*9b80*/  MOV R0, UR4 ;  /* 0x0000000400007c02 */ /* 0x000fee0008000f00 */
.L_x_172:
[----:B-1----:R1:W2:Y:S02]  /*9b90*/  SYNCS.PHASECHK.TRANS64.TRYWAIT P0, [R0+URZ+0x80], R28 ;  /* 0x0000801c000075a7 */ /* 0x0022a400080011ff */
[----:B--2---:R-:W-:Y:S05]  /*9ba0*/  @!P0 NANOSLEEP.SYNCS 0x989680 ;  /* 0x009896800000895d */ /* 0x004fea0003900000 */
[----:B------:R-:W2:Y:S02]  /*9bb0*/  @!P0 SYNCS.PHASECHK.TRANS64 P0, [R0+URZ+0x80], R28 ;  /* 0x0000801c000085a7 */ /* 0x000ea400080010ff */
[----:B--2---:R-:W-:Y:S05]  /*9bc0*/  @!P0 BRA `(.L_x_172) ;  /* 0xfffffffc00f08947 */ /* 0x004fea000383ffff */
[----:B------:R-:W-:Y:S05]  /*9bd0*/  BRA `(.L_x_173) ;  /* 0xffffffac00f07947 */ /* 0x000fea000383ffff */
.L_x_87:
[----:B------:R-:W-:Y:S07]  /*9be0*/  MOV R0, UR4 ;  /* 0x0000000400007c02 */ /* 0x000fee0008000f00 */
.L_x_174:
[----:B-1----:R1:W2:Y:S02]  /*9bf0*/  SYNCS.PHASECHK.TRANS64.TRYWAIT P0, [R0+URZ+0x88], R28 ;  /* 0x0000881c000075a7 */ /* 0x0022a400080011ff */
[----:B--2---:R-:W-:Y:S05]  /*9c00*/  @!P0 NANOSLEEP.SYNCS 0x989680 ;  /* 0x009896800000895d */ /* 0x004fea0003900000 */
[----:B------:R-:W2:Y:S02]  /*9c10*/  @!P0 SYNCS.PHASECHK.TRANS64 P0, [R0+URZ+0x88], R28 ;  /* 0x0000881c000085a7 */ /* 0x000ea400080010ff */
[----:B--2---:R-:W-:Y:S05]  /*9c20*/  @!P0 BRA `(.L_x_174) ;  /* 0xfffffffc00f08947 */ /* 0x004fea000383ffff */
[----:B------:R-:W-:Y:S05]  /*9c30*/  BRA `(.L_x_175) ;  /* 0xffffffb000747947 */ /* 0x000fea000383ffff */
.L_x_89:
[----:B------:R-:W-:-:S07]  /*9c40*/  MOV R0, UR4 ;  /* 0x0000000400007c02 */ /* 0x000fce0008000f00 */
.L_x_176:
[----:B-1----:R1:W3:Y:S02]  /*9c50*/  SYNCS.PHASECHK.TRANS64.TRYWAIT P0, [R0+URZ+0x70], R2 ;  /* 0x00007002000075a7 */ /* 0x0022e400080011ff */
[----:B---3--:R-:W-:Y:S05]  /*9c60*/  @!P0 NANOSLEEP.SYNCS 0x989680 ;  /* 0x009896800000895d */ /* 0x008fea0003900000 */
[----:B------:R-:W3:Y:S02]  /*9c70*/  @!P0 SYNCS.PHASECHK.TRANS64 P0, [R0+URZ+0x70], R2 ;  /* 0x00007002000085a7 */ /* 0x000ee400080010ff */
[----:B---3--:R-:W-:Y:S05]  /*9c80*/  @!P0 BRA `(.L_x_176) ;  /* 0xfffffffc00f08947 */ /* 0x008fea000383ffff */
[----:B------:R-:W-:Y:S05]  /*9c90*/  BRA `(.L_x_177) ;  /* 0xffffffb000e87947 */ /* 0x000fea000383ffff */
.L_x_90:
[----:B-1----:R-:W-:-:S07]  /*9ca0*/  MOV R0, UR4 ;  /* 0x0000000400007c02 */ /* 0x002fce0008000f00 */
.L_x_178:
[----:B-1----:R1:W3:Y:S02]  /*9cb0*/  SYNCS.PHASECHK.TRANS64.TRYWAIT P0, [R0+URZ+0x78], R2 ;  /* 0x00007802000075a7 */ /* 0x0022e400080011ff */
[----:B---3--:R-:W-:Y:S05]  /*9cc0*/  @!P0 NANOSLEEP.SYNCS 0x989680 ;  /* 0x009896800000895d */ /* 0x008fea0003900000 */
[----:B------:R-:W3:Y:S02]  /*9cd0*/  @!P0 SYNCS.PHASECHK.TRANS64 P0, [R0+URZ+0x78], R2 ;  /* 0x00007802000085a7 */ /* 0x000ee400080010ff */
[----:B---3--:R-:W-:Y:S05]  /*9ce0*/  @!P0 BRA `(.L_x_178) ;  /* 0xfffffffc00f08947 */ /* 0x008fea000383ffff */
[----:B------:R-:W-:Y:S05]  /*9cf0*/  BRA `(.L_x_179) ;  /* 0xffffffb000d87947 */ /* 0x000fea000383ffff */
.L_x_91:
[----:B-1----:R-:W-:-:S07]  /*9d00*/  MOV R0, UR4 ;  /* 0x0000000400007c02 */ /* 0x002fce0008000f00 */
.L_x_180:
[----:B-1----:R1:W3:Y:S02]  /*9d10*/  SYNCS.PHASECHK.TRANS64.TRYWAIT P0, [R0+URZ+0x80], R2 ;  /* 0x00008002000075a7 */ /* 0x0022e400080011ff */
[----:B---3--:R-:W-:Y:S05]  /*9d20*/  @!P0 NANOSLEEP.SYNCS 0x989680 ;  /* 0x009896800000895d */ /* 0x008fea0003900000 */
[----:B------:R-:W3:Y:S02]  /*9d30*/  @!P0 SYNCS.PHASECHK.TRANS64 P0, [R0+URZ+0x80], R2 ;  /* 0x00008002000085a7 */ /* 0x000ee400080010ff */
[----:B---3--:R-:W-:Y:S05]  /*9d40*/  @!P0 BRA `(.L_x_180) ;  /* 0xfffffffc00f08947 */ /* 0x008fea000383ffff */
[----:B------:R-:W-:Y:S05]  /*9d50*/  BRA `(.L_x_181) ;  /* 0xffffffb000c87947 */ /* 0x000fea000383ffff */
.L_x_93:
[----:B---3--:R3:W4:Y:S02]  /*9d60*/  SYNCS.PHASECHK.TRANS64.TRYWAIT P0, [R0+URZ+0xa0], R2 ;  /* 0x0000a002000075a7 */ /* 0x00872400080011ff */
[----:B----4-:R-:W-:Y:S05]  /*9d70*/  @!P0 NANOSLEEP.SYNCS 0x989680 ;  /* 0x009896800000895d */ /* 0x010fea0003900000 */
[----:B------:R-:W4:Y:S02]  /*9d80*/  @!P0 SYNCS.PHASECHK.TRANS64 P0, [R0+URZ+0xa0], R2 ;  /* 0x0000a002000085a7 */ /* 0x000f2400080010ff */
[----:B----4-:R-:W-:Y:S05]  /*9d90*/  @!P0 BRA `(.L_x_93) ;  /* 0xfffffffc00f08947 */ /* 0x010fea000383ffff */
[----:B------:R-:W-:Y:S05]  /*9da0*/  BRA `(.L_x_182) ;  /* 0xffffffb400907947 */ /* 0x000fea000383ffff */
.L_x_104:
[----:B-1----:R-:W-:Y:S04]  /*9db0*/  MOV R2, UR49 ;  /* 0x0000003100027c02 */ /* 0x002fe80008000f00 */
[----:B------:R1:W3:Y:S03]  /*9dc0*/  SYNCS.PHASECHK.TRANS64.TRYWAIT P1, [R2+URZ+0x50], R3 ;  /* 0x00005003020075a7 */ /* 0x0002e600080211ff */
[----:B---3--:R-:W-:Y:S05]  /*9dd0*/  @!P1 NANOSLEEP.SYNCS 0x989680 ;  /* 0x009896800000995d */ /* 0x008fea0003900000 */
[----:B------:R-:W3:Y:S02]  /*9de0*/  @!P1 SYNCS.PHASECHK.TRANS64 P1, [R2+URZ+0x50], R3 ;  /* 0x00005003020095a7 */ /* 0x000ee400080210ff */
[----:B---3--:R-:W-:Y:S05]  /*9df0*/  @!P1 BRA `(.L_x_104) ;  /* 0xfffffffc00ec9947 */ /* 0x008fea000383ffff */
[----:B------:R-:W-:Y:S05]  /*9e00*/  BRA `(.L_x_103) ;  /* 0xffffffc000947947 */ /* 0x000fea000383ffff */
.L_x_106:
[----:B-1----:R1:W4:Y:S02]  /*9e10*/  SYNCS.PHASECHK.TRANS64.TRYWAIT P0, [R64+URZ+0xc0], R0 ;  /* 0x0000c000400075a7 */ /* 0x00232400080011ff */
[----:B----4-:R-:W-:Y:S05]  /*9e20*/  @!P0 NANOSLEEP.SYNCS 0x989680 ;  /* 0x009896800000895d */ /* 0x010fea0003900000 */
[----:B------:R-:W4:Y:S02]  /*9e30*/  @!P0 SYNCS.PHASECHK.TRANS64 P0, [R64+URZ+0xc0], R0 ;  /* 0x0000c000400085a7 */ /* 0x000f2400080010ff */
[----:B----4-:R-:W-:Y:S05]  /*9e40*/  @!P0 BRA `(.L_x_106) ;  /* 0xfffffffc00f08947 */ /* 0x010fea000383ffff */
[----:B------:R-:W-:Y:S05]  /*9e50*/  BRA `(.L_x_105) ;  /* 0xffffffc000bc7947 */ /* 0x000fea000383ffff */
.L_x_115:
[----:B--2---:R2:W4:Y:S02]  /*9e60*/  SYNCS.PHASECHK.TRANS64.TRYWAIT P0, [R2+URZ+0x50], R0 ;  /* 0x00005000020075a7 */ /* 0x00452400080011ff */
[----:B----4-:R-:W-:Y:S05]  /*9e70*/  @!P0 NANOSLEEP.SYNCS 0x989680 ;  /* 0x009896800000895d */ /* 0x010fea0003900000 */
[----:B------:R-:W4:Y:S02]  /*9e80*/  @!P0 SYNCS.PHASECHK.TRANS64 P0, [R2+URZ+0x50], R0 ;  /* 0x00005000020085a7 */ /* 0x000f2400080010ff */
[----:B----4-:R-:W-:Y:S05]  /*9e90*/  @!P0 BRA `(.L_x_115) ;  /* 0xfffffffc00f08947 */ /* 0x010fea000383ffff */
[----:B------:R-:W-:Y:S05]  /*9ea0*/  BRA `(.L_x_114) ;  /* 0xffffffcc00987947 */ /* 0x000fea000383ffff */
.L_x_123:
[----:B--2---:R2:W4:Y:S02]  /*9eb0*/  SYNCS.PHASECHK.TRANS64.TRYWAIT P0, [R0+URZ+0x50], R6 ;  /* 0x00005006000075a7 */ /* 0x00452400080011ff */
[----:B----4-:R-:W-:Y:S05]  /*9ec0*/  @!P0 NANOSLEEP.SYNCS 0x989680 ;  /* 0x009896800000895d */ /* 0x010fea0003900000 */
[----:B------:R-:W4:Y:S02]  /*9ed0*/  @!P0 SYNCS.PHASECHK.TRANS64 P0, [R0+URZ+0x50], R6 ;  /* 0x00005006000085a7 */ /* 0x000f2400080010ff */
[----:B----4-:R-:W-:Y:S05]  /*9ee0*/  @!P0 BRA `(.L_x_123) ;  /* 0xfffffffc00f08947 */ /* 0x010fea000383ffff */
[----:B------:R-:W-:Y:S05]  /*9ef0*/  BRA `(.L_x_122) ;  /* 0xffffffd800987947 */ /* 0x000fea000383ffff */
.L_x_131:
[----:B--2---:R2:W4:Y:S02]  /*9f00*/  SYNCS.PHASECHK.TRANS64.TRYWAIT P0, [R0+URZ+0x50], R5 ;  /* 0x00005005000075a7 */ /* 0x00452400080011ff */
[----:B----4-:R-:W-:Y:S05]  /*9f10*/  @!P0 NANOSLEEP.SYNCS 0x989680 ;  /* 0x009896800000895d */ /* 0x010fea0003900000 */
[----:B------:R-:W4:Y:S02]  /*9f20*/  @!P0 SYNCS.PHASECHK.TRANS64 P0, [R0+URZ+0x50], R5 ;  /* 0x00005005000085a7 */ /* 0x000f2400080010ff */
[----:B----4-:R-:W-:Y:S05]  /*9f30*/  @!P0 BRA `(.L_x_131) ;  /* 0xfffffffc00f08947 */ /* 0x010fea000383ffff */
[----:B------:R-:W-:Y:S05]  /*9f40*/  BRA `(.L_x_130) ;  /* 0xffffffe400987947 */ /* 0x000fea000383ffff */
        .weak           $__internal_0_$__cuda_sm10x_tcgen05_guardrail_trap_col_being_dealloced_not_returned_by_alloc
        .type           $__internal_0_$__cuda_sm10x_tcgen05_guardrail_trap_col_being_dealloced_not_returned_by_alloc,@function
        .size           $__internal_0_$__cuda_sm10x_tcgen05_guardrail_trap_col_being_dealloced_not_returned_by_alloc,($__internal_1_$__cuda_sm10x_tcgen05_guardrail_trap_phase_invalid_during_alloc - $__internal_0_$__cuda_sm10x_tcgen05_guardrail_trap_col_being_dealloced_not_returned_by_alloc)
$__internal_0_$__cuda_sm10x_tcgen05_guardrail_trap_col_being_dealloced_not_returned_by_alloc:
[----:B------:R-:W-:Y:S05]  /*9f50*/  BPT.TRAP 0x1 ;  /* 0x000000040000795c */ /* 0x000fea0000300000 */
[----:B------:R-:W-:-:S04]  /*9f60*/  HFMA2 R3, -RZ, RZ, 0, 0 ;  /* 0x00000000ff037431 */ /* 0x000fc800000001ff */
[----:B------:R-:W-:Y:S05]  /*9f70*/  RET.REL.NODEC R2 `(_ZN7cutlass13device_kernelINS_4gemm6kernel13GemmUniversalIN4cute5tupleIJiiiiEEENS1_10collective13CollectiveMmaINS1_46MainloopSm100TmaUmmaWarpSpecializedBlockScaledILi5ELi2ELi2ENS5_IJNS4_1CILi1EEENSA_ILi2EEESB_EEEEENS5_IJNSA_ILi128EEESF_SF_EEENS5_IJNS_12float_e4m3_tENS_13float_ue8m0_tEEEENS5_IJNS5_IJlSB_lEEENS4_6LayoutINS5_IJNS5_IJNS5_IJNSA_ILi32EEENSA_ILi4EEEEEEiEEESP_NS5_IJSB_iEEEEEENS5_IJNS5_IJNS5_IJNSA_ILi16EEESN_EEEiEEENS5_IJNS5_IJNSA_ILi0EEESB_EEENSA_ILi512EEEEEENS5_IJSV_iEEEEEEEEEEESJ_S12_NS4_8TiledMMAINS4_8MMA_AtomIJNS4_21SM100_MMA_MXF8F6F4_SSISH_SH_fSI_Li128ELi128ELNS4_4UMMA5MajorE0ELS17_0ELNS16_7ScaleInE0ELS18_0EEEEEENSL_INS5_IJSB_SB_SB_EEENS5_IJSV_SV_SV_EEEEENS5_IJNS4_10UnderscoreES1E_S1E_EEEEENS5_IJNS4_23SM90_TMA_LOAD_MULTICASTES1H_EEENS5_IJNS4_14ComposedLayoutINS4_7SwizzleILi3ELi4ELi3EEENS4_18smem_ptr_flag_bitsILi8EEENSL_INS5_IJNSA_ILi8EEESF_EEENS5_IJSF_SB_EEEEEEENSL_INS5_IJNS5_IJNS5_IJSO_SB_EEENS5_IJSM_SB_EEEEEESB_NS5_IJSN_SB_EEEEEENS5_IJNS5_IJNS5_IJST_SX_EEESW_EEESV_NS5_IJSB_SX_EEEEEEEEEEEvNS4_8identityENS5_IJNS4_13SM90_TMA_LOADES25_EEES23_vS24_EENS_8epilogue10collective18CollectiveEpilogueINS28_23Sm100TmaWarpSpecializedILi4ELi2ELi32ELb1ELb0EEEJSG_NS5_IJNSL_ISF_SB_EENSL_ISM_SB_EEEEENS_10bfloat16_tESK_S2G_SK_NS28_6fusion15FusionCallbacksIS2C_NS2H_17LinearCombinationIS2G_fS2G_fLNS_15FloatRoundStyleE2EEESG_S2F_JEEENS4_5SM1004TMEM4LOAD26SM100_TMEM_LOAD_32dp32b32xES25_NS1J_INS1K_ILi2ELi4ELi3EEENS1M_ILi16EEENSL_INS5_IJS1O_SM_EEES1U_EEEENS4_39AutoVectorizingCopyWithAssumedAlignmentILi128EEENS4_14SM90_TMA_STOREES2V_S2X_S2X_EEEvvEEEEvNT_6ParamsE) ;  /* 0xffffff6002207950 */ /* 0x000fea0003c3ffff */
        .weak           $__internal_1_$__cuda_sm10x_tcgen05_guardrail_trap_phase_invalid_during_alloc
        .type           $__internal_1_$__cuda_sm10x_tcgen05_guardrail_trap_phase_invalid_during_alloc,@function
        .size           $__internal_1_$__cuda_sm10x_tcgen05_guardrail_trap_phase_invalid_during_alloc,($__internal_2_$__cuda_sm10x_tcgen05_guardrail_trap_unallocated_columns_being_dealloced - $__internal_1_$__cuda_sm10x_tcgen05_guardrail_trap_phase_invalid_during_alloc)
$__internal_1_$__cuda_sm10x_tcgen05_guardrail_trap_phase_invalid_during_alloc:
[----:B------:R-:W-:Y:S05]  /*9f80*/  BPT.TRAP 0x1 ;  /* 0x000000040000795c */ /* 0x000fea0000300000 */
[----:B------:R-:W-:-:S04]  /*9f90*/  MOV R3, 0x0 ;  /* 0x0000000000037802 */ /* 0x000fc80000000f00 */
[----:B------:R-:W-:Y:S05]  /*9fa0*/  RET.REL.NODEC R2 `(_ZN7cutlass13device_kernelINS_4gemm6kernel13GemmUniversalIN4cute5tupleIJiiiiEEENS1_10collective13CollectiveMmaINS1_46MainloopSm100TmaUmmaWarpSpecializedBlockScaledILi5ELi2ELi2ENS5_IJNS4_1CILi1EEENSA_ILi2EEESB_EEEEENS5_IJNSA_ILi128EEESF_SF_EEENS5_IJNS_12float_e4m3_tENS_13float_ue8m0_tEEEENS5_IJNS5_IJlSB_lEEENS4_6LayoutINS5_IJNS5_IJNS5_IJNSA_ILi32EEENSA_ILi4EEEEEEiEEESP_NS5_IJSB_iEEEEEENS5_IJNS5_IJNS5_IJNSA_ILi16EEESN_EEEiEEENS5_IJNS5_IJNSA_ILi0EEESB_EEENSA_ILi512EEEEEENS5_IJSV_iEEEEEEEEEEESJ_S12_NS4_8TiledMMAINS4_8MMA_AtomIJNS4_21SM100_MMA_MXF8F6F4_SSISH_SH_fSI_Li128ELi128ELNS4_4UMMA5MajorE0ELS17_0ELNS16_7ScaleInE0ELS18_0EEEEEENSL_INS5_IJSB_SB_SB_EEENS5_IJSV_SV_SV_EEEEENS5_IJNS4_10UnderscoreES1E_S1E_EEEEENS5_IJNS4_23SM90_TMA_LOAD_MULTICASTES1H_EEENS5_IJNS4_14ComposedLayoutINS4_7SwizzleILi3ELi4ELi3EEENS4_18smem_ptr_flag_bitsILi8EEENSL_INS5_IJNSA_ILi8EEESF_EEENS5_IJSF_SB_EEEEEEENSL_INS5_IJNS5_IJNS5_IJSO_SB_EEENS5_IJSM_SB_EEEEEESB_NS5_IJSN_SB_EEEEEENS5_IJNS5_IJNS5_IJST_SX_EEESW_EEESV_NS5_IJSB_SX_EEEEEEEEEEEvNS4_8identityENS5_IJNS4_13SM90_TMA_LOADES25_EEES23_vS24_EENS_8epilogue10collective18CollectiveEpilogueINS28_23Sm100TmaWarpSpecializedILi4ELi2ELi32ELb1ELb0EEEJSG_NS5_IJNSL_ISF_SB_EENSL_ISM_SB_EEEEENS_10bfloat16_tESK_S2G_SK_NS28_6fusion15FusionCallbacksIS2C_NS2H_17LinearCombinationIS2G_fS2G_fLNS_15FloatRoundStyleE2EEESG_S2F_JEEENS4_5SM1004TMEM4LOAD26SM100_TMEM_LOAD_32dp32b32xES25_NS1J_INS1K_ILi2ELi4ELi3EEENS1M_ILi16EEENSL_INS5_IJS1O_SM_EEES1U_EEEENS4_39AutoVectorizingCopyWithAssumedAlignmentILi128EEENS4_14SM90_TMA_STOREES2V_S2X_S2X_EEEvvEEEEvNT_6ParamsE) ;  /* 0xffffff6002147950 */ /* 0x000fea0003c3ffff */
        .weak           $__internal_2_$__cuda_sm10x_tcgen05_guardrail_trap_unallocated_columns_being_dealloced
        .type           $__internal_2_$__cuda_sm10x_tcgen05_guardrail_trap_unallocated_columns_being_dealloced,@function
        .size           $__internal_2_$__cuda_sm10x_tcgen05_guardrail_trap_unallocated_columns_being_dealloced,(.L_x_184 - $__internal_2_$__cuda_sm10x_tcgen05_guardrail_trap_unallocated_columns_being_dealloced)
$__internal_2_$__cuda_sm10x_tcgen05_guardrail_trap_unallocated_columns_being_dealloced:
[----:B------:R-:W-:Y:S05]  /*9fb0*/  BPT.TRAP 0x1 ;  /* 0x000000040000795c */ /* 0x000fea0000300000 */
[----:B------:R-:W-:-:S04]  /*9fc0*/  HFMA2 R3, -RZ, RZ, 0, 0 ;  /* 0x00000000ff037431 */ /* 0x000fc800000001ff */
[----:B------:R-:W-:Y:S05]  /*9fd0*/  RET.REL.NODEC R2 `(_ZN7cutlass13device_kernelINS_4gemm6kernel13GemmUniversalIN4cute5tupleIJiiiiEEENS1_10collective13CollectiveMmaINS1_46MainloopSm100TmaUmmaWarpSpecializedBlockScaledILi5ELi2ELi2ENS5_IJNS4_1CILi1EEENSA_ILi2EEESB_EEEEENS5_IJNSA_ILi128EEESF_SF_EEENS5_IJNS_12float_e4m3_tENS_13float_ue8m0_tEEEENS5_IJNS5_IJlSB_lEEENS4_6LayoutINS5_IJNS5_IJNS5_IJNSA_ILi32EEENSA_ILi4EEEEEEiEEESP_NS5_IJSB_iEEEEEENS5_IJNS5_IJNS5_IJNSA_ILi16EEESN_EEEiEEENS5_IJNS5_IJNSA_ILi0EEESB_EEENSA_ILi512EEEEEENS5_IJSV_iEEEEEEEEEEESJ_S12_NS4_8TiledMMAINS4_8MMA_AtomIJNS4_21SM100_MMA_MXF8F6F4_SSISH_SH_fSI_Li128ELi128ELNS4_4UMMA5MajorE0ELS17_0ELNS16_7ScaleInE0ELS18_0EEEEEENSL_INS5_IJSB_SB_SB_EEENS5_IJSV_SV_SV_EEEEENS5_IJNS4_10UnderscoreES1E_S1E_EEEEENS5_IJNS4_23SM90_TMA_LOAD_MULTICASTES1H_EEENS5_IJNS4_14ComposedLayoutINS4_7SwizzleILi3ELi4ELi3EEENS4_18smem_ptr_flag_bitsILi8EEENSL_INS5_IJNSA_ILi8EEESF_EEENS5_IJSF_SB_EEEEEEENSL_INS5_IJNS5_IJNS5_IJSO_SB_EEENS5_IJSM_SB_EEEEEESB_NS5_IJSN_SB_EEEEEENS5_IJNS5_IJNS5_IJST_SX_EEESW_EEESV_NS5_IJSB_SX_EEEEEEEEEEEvNS4_8identityENS5_IJNS4_13SM90_TMA_LOADES25_EEES23_vS24_EENS_8epilogue10collective18CollectiveEpilogueINS28_23Sm100TmaWarpSpecializedILi4ELi2ELi32ELb1ELb0EEEJSG_NS5_IJNSL_ISF_SB_EENSL_ISM_SB_EEEEENS_10bfloat16_tESK_S2G_SK_NS28_6fusion15FusionCallbacksIS2C_NS2H_17LinearCombinationIS2G_fS2G_fLNS_15FloatRoundStyleE2EEESG_S2F_JEEENS4_5SM1004TMEM4LOAD26SM100_TMEM_LOAD_32dp32b32xES25_NS1J_INS1K_ILi2ELi4ELi3EEENS1M_ILi16EEENSL_INS5_IJS1O_SM_EEES1U_EEEENS4_39AutoVectorizingCopyWithAssumedAlignmentILi128EEENS4_14SM90_TMA_STOREES2V_S2X_S2X_EEEvvEEEEvNT_6ParamsE) ;  /* 0xffffff6002087950 */ /* 0x000fea0003c3ffff */
.L_x_183:
[----:B------:R-:W-:-:S00]  /*9fe0*/  BRA `(.L_x_183) ;  /* 0xfffffffc00fc7947 */ /* 0x000fc0000383ffff */
[----:B------:R-:W-:-:S00]  /*9ff0*/  NOP ;  /* 0x0000000000007918 */ /* 0x000fc00000000000 */
        /* <DEDUP_REMOVED lines=8> */
.L_x_184:


//--------------------- .nv.global.init           --------------------------
	.section	.nv.global.init,"aw",@progbits
.nv.global.init:
	.type		$str$27,@object
	.size		$str$27,($str$28 - $str$27)
$str$27:
        /*0000*/ 	.byte	0x28, 0x61, 0x64, 0x64, 0x72, 0x65, 0x73, 0x73, 0x20, 0x26, 0x20, 0x6d, 0x61, 0x73, 0x6b, 0x29
        /*0010*/ 	.byte	0x20, 0x3d, 0x3d, 0x20, 0x30, 0x00
	.type		$str$28,@object
	.size		$str$28,($str$26 - $str$28)
$str$28:
        /*0016*/ 	.byte	0x2f, 0x74, 0x6d, 0x70, 0x2f, 0x63, 0x75, 0x74, 0x6c, 0x61, 0x73, 0x73, 0x5f, 0x73, 0x77, 0x65
        /*0026*/ 	.byte	0x65, 0x70, 0x5f, 0x73, 0x72, 0x63, 0x2f, 0x69, 0x6e, 0x63, 0x6c, 0x75, 0x64, 0x65, 0x2f, 0x63
        /*0036*/ 	.byte	0x75, 0x74, 0x65, 0x2f, 0x70, 0x6f, 0x69, 0x6e, 0x74, 0x65, 0x72, 0x5f, 0x66, 0x6c, 0x61, 0x67
        /*0046*/ 	.byte	0x67, 0x65, 0x64, 0x2e, 0x68, 0x70, 0x70, 0x00
	.type		$str$26,@object
	.size		$str$26,($str$25 - $str$26)
$str$26:
        /*004e*/ 	.byte	0x2f, 0x74, 0x6d, 0x70, 0x2f, 0x63, 0x75, 0x74, 0x6c, 0x61, 0x73, 0x73, 0x5f, 0x73, 0x77, 0x65
        /*005e*/ 	.byte	0x65, 0x70, 0x5f, 0x73, 0x72, 0x63, 0x2f, 0x69, 0x6e, 0x63, 0x6c, 0x75, 0x64, 0x65, 0x2f, 0x63
        /*006e*/ 	.byte	0x75, 0x74, 0x65, 0x2f, 0x61, 0x74, 0x6f, 0x6d, 0x2f, 0x63, 0x6f, 0x70, 0x79, 0x5f, 0x74, 0x72
        /*007e*/ 	.byte	0x61, 0x69, 0x74, 0x73, 0x5f, 0x73, 0x6d, 0x31, 0x30, 0x30, 0x2e, 0x68, 0x70, 0x70, 0x00
	.type		$str$25,@object
	.size		$str$25,(__unnamed_1 - $str$25)
$str$25:
        /*008d*/ 	.byte	0x28, 0x28, 0x75, 0x69, 0x6e, 0x74, 0x33, 0x32, 0x5f, 0x74, 0x28, 0x74, 0x68, 0x72, 0x65, 0x61
        /*009d*/ 	.byte	0x64, 0x49, 0x64, 0x78, 0x2e, 0x78, 0x29, 0x20, 0x2f, 0x20, 0x33, 0x32, 0x29, 0x20, 0x25, 0x20
        /*00ad*/ 	.byte	0x34, 0x29, 0x20, 0x3d, 0x3d, 0x20, 0x28, 0x28, 0x28, 0x74, 0x6d, 0x65, 0x6d, 0x5f, 0x61, 0x64
        /*00bd*/ 	.byte	0x64, 0x72, 0x20, 0x3e, 0x3e, 0x20, 0x31, 0x36, 0x29, 0x20, 0x2f, 0x20, 0x33, 0x32, 0x29, 0x20
        /*00cd*/ 	.byte	0x25, 0x20, 0x34, 0x29, 0x00
	.type		__unnamed_1,@object
	.size		__unnamed_1,(__unnamed_2 - __unnamed_1)
__unnamed_1:
        /*00d2*/ 	.byte	0x61, 0x75, 0x74, 0x6f, 0x20, 0x63, 0x75, 0x74, 0x65, 0x3a, 0x3a, 0x61, 0x73, 0x5f, 0x70, 0x6f
        /* <DEDUP_REMOVED lines=24> */
        /*0262*/ 	.byte	0x34, 0x30, 0x39, 0x36, 0x3e, 0x3e, 0x3e, 0x3e, 0x5d, 0x00
	.type		__unnamed_2,@object
	.size		__unnamed_2,(.L_2 - __unnamed_2)
__unnamed_2:
        /* <DEDUP_REMOVED lines=42> */
        /*050c*/ 	.byte	0x3e, 0x3e, 0x5d, 0x00
.L_2:


//--------------------- .nv.shared._ZN7cutlass13device_kernelINS_4gemm6kernel13GemmUniversalIN4cute5tupleIJiiiiEEENS1_10collective13CollectiveMmaINS1_46MainloopSm100TmaUmmaWarpSpecializedBlockScaledILi5ELi2ELi2ENS5_IJNS4_1CILi1EEENSA_ILi2EEESB_EEEEENS5_IJNSA_ILi128EEESF_SF_EEENS5_IJNS_12float_e4m3_tENS_13float_ue8m0_tEEEENS5_IJNS5_IJlSB_lEEENS4_6LayoutINS5_IJNS5_IJNS5_IJNSA_ILi32EEENSA_ILi4EEEEEEiEEESP_NS5_IJSB_iEEEEEENS5_IJNS5_IJNS5_IJNSA_ILi16EEESN_EEEiEEENS5_IJNS5_IJNSA_ILi0EEESB_EEENSA_ILi512EEEEEENS5_IJSV_iEEEEEEEEEEESJ_S12_NS4_8TiledMMAINS4_8MMA_AtomIJNS4_21SM100_MMA_MXF8F6F4_SSISH_SH_fSI_Li128ELi128ELNS4_4UMMA5MajorE0ELS17_0ELNS16_7ScaleInE0ELS18_0EEEEEENSL_INS5_IJSB_SB_SB_EEENS5_IJSV_SV_SV_EEEEENS5_IJNS4_10UnderscoreES1E_S1E_EEEEENS5_IJNS4_23SM90_TMA_LOAD_MULTICASTES1H_EEENS5_IJNS4_14ComposedLayoutINS4_7SwizzleILi3ELi4ELi3EEENS4_18smem_ptr_flag_bitsILi8EEENSL_INS5_IJNSA_ILi8EEESF_EEENS5_IJSF_SB_EEEEEEENSL_INS5_IJNS5_IJNS5_IJSO_SB_EEENS5_IJSM_SB_EEEEEESB_NS5_IJSN_SB_EEEEEENS5_IJNS5_IJNS5_IJST_SX_EEESW_EEESV_NS5_IJSB_SX_EEEEEEEEEEEvNS4_8identityENS5_IJNS4_13SM90_TMA_LOADES25_EEES23_vS24_EENS_8epilogue10collective18CollectiveEpilogueINS28_23Sm100TmaWarpSpecializedILi4ELi2ELi32ELb1ELb0EEEJSG_NS5_IJNSL_ISF_SB_EENSL_ISM_SB_EEEEENS_10bfloat16_tESK_S2G_SK_NS28_6fusion15FusionCallbacksIS2C_NS2H_17LinearCombinationIS2G_fS2G_fLNS_15FloatRoundStyleE2EEESG_S2F_JEEENS4_5SM1004TMEM4LOAD26SM100_TMEM_LOAD_32dp32b32xES25_NS1J_INS1K_ILi2ELi4ELi3EEENS1M_ILi16EEENSL_INS5_IJS1O_SM_EEES1U_EEEENS4_39AutoVectorizingCopyWithAssumedAlignmentILi128EEENS4_14SM90_TMA_STOREES2V_S2X_S2X_EEEvvEEEEvNT_6ParamsE --------------------------
	.section	.nv.shared._ZN7cutlass13device_kernelINS_4gemm6kernel13GemmUniversalIN4cute5tupleIJiiiiEEENS1_10collective13CollectiveMmaINS1_46MainloopSm100TmaUmmaWarpSpecializedBlockScaledILi5ELi2ELi2ENS5_IJNS4_1CILi1EEENSA_ILi2EEESB_EEEEENS5_IJNSA_ILi128EEESF_SF_EEENS5_IJNS_12float_e4m3_tENS_13float_ue8m0_tEEEENS5_IJNS5_IJlSB_lEEENS4_6LayoutINS5_IJNS5_IJNS5_IJNSA_ILi32EEENSA_ILi4EEEEEEiEEESP_NS5_IJSB_iEEEEEENS5_IJNS5_IJNS5_IJNSA_ILi16EEESN_EEEiEEENS5_IJNS5_IJNSA_ILi0EEESB_EEENSA_ILi512EEEEEENS5_IJSV_iEEEEEEEEEEESJ_S12_NS4_8TiledMMAINS4_8MMA_AtomIJNS4_21SM100_MMA_MXF8F6F4_SSISH_SH_fSI_Li128ELi128ELNS4_4UMMA5MajorE0ELS17_0ELNS16_7ScaleInE0ELS18_0EEEEEENSL_INS5_IJSB_SB_SB_EEENS5_IJSV_SV_SV_EEEEENS5_IJNS4_10UnderscoreES1E_S1E_EEEEENS5_IJNS4_23SM90_TMA_LOAD_MULTICASTES1H_EEENS5_IJNS4_14ComposedLayoutINS4_7SwizzleILi3ELi4ELi3EEENS4_18smem_ptr_flag_bitsILi8EEENSL_INS5_IJNSA_ILi8EEESF_EEENS5_IJSF_SB_EEEEEEENSL_INS5_IJNS5_IJNS5_IJSO_SB_EEENS5_IJSM_SB_EEEEEESB_NS5_IJSN_SB_EEEEEENS5_IJNS5_IJNS5_IJST_SX_EEESW_EEESV_NS5_IJSB_SX_EEEEEEEEEEEvNS4_8identityENS5_IJNS4_13SM90_TMA_LOADES25_EEES23_vS24_EENS_8epilogue10collective18CollectiveEpilogueINS28_23Sm100TmaWarpSpecializedILi4ELi2ELi32ELb1ELb0EEEJSG_NS5_IJNSL_ISF_SB_EENSL_ISM_SB_EEEEENS_10bfloat16_tESK_S2G_SK_NS28_6fusion15FusionCallbacksIS2C_NS2H_17LinearCombinationIS2G_fS2G_fLNS_15FloatRoundStyleE2EEESG_S2F_JEEENS4_5SM1004TMEM4LOAD26SM100_TMEM_LOAD_32dp32b32xES25_NS1J_INS1K_ILi2ELi4ELi3EEENS1M_ILi16EEENSL_INS5_IJS1O_SM_EEES1U_EEEENS4_39AutoVectorizingCopyWithAssumedAlignmentILi128EEENS4_14SM90_TMA_STOREES2V_S2X_S2X_EEEvvEEEEvNT_6ParamsE,"aw",@nobits
	.sectionflags	@""
	.align	16
	.zero		1024


//--------------------- .nv.shared.reserved.0     --------------------------
	.section	.nv.shared.reserved.0,"aw",@nobits
	.weak		__nv_reservedSMEM_offset_0_alias
	.size		__nv_reservedSMEM_offset_0_alias, 0, 64
	.other		__nv_reservedSMEM_offset_0_alias,@"STO_CUDA_RESERVED_SHARED STV_DEFAULT"
__nv_reservedSMEM_offset_0_alias:
	.zero		0
.nv.shared.reserved.0:
	.zero		64
	.weak		__nv_reservedSMEM_tcgen05_partition
	.type		__nv_reservedSMEM_tcgen05_partition,@object
	.size		__nv_reservedSMEM_tcgen05_partition,(.L_0 - __nv_reservedSMEM_tcgen05_partition)
__nv_reservedSMEM_tcgen05_partition:
	.zero		32
.L_0:


//--------------------- .nv.global                --------------------------
	.section	.nv.global,"aw",@nobits
.nv.global:
	.type		_ZN40_INTERNAL_cc499e96_4_k_cu_157c367a_348914cute1_E,@object
	.size		_ZN40_INTERNAL_cc499e96_4_k_cu_157c367a_348914cute1_E,(_ZN40_INTERNAL_cc499e96_4_k_cu_157c367a_348914cuda3std3__45__cpo6cbeginE - _ZN40_INTERNAL_cc499e96_4_k_cu_157c367a_348914cute1_E)
_ZN40_INTERNAL_cc499e96_4_k_cu_157c367a_348914cute1_E:
	.zero		1
	.type		_ZN40_INTERNAL_cc499e96_4_k_cu_157c367a_348914cuda3std3__45__cpo6cbeginE,@object
	.size		_ZN40_INTERNAL_cc499e96_4_k_cu_157c367a_348914cuda3std3__45__cpo6cbeginE,(_ZN40_INTERNAL_cc499e96_4_k_cu_157c367a_348914cuda3std3__48in_placeE - _ZN40_INTERNAL_cc499e96_4_k_cu_157c367a_348914cuda3std3__45__cpo6cbeginE)
_ZN40_INTERNAL_cc499e96_4_k_cu_157c367a_348914cuda3std3__45__cpo6cbeginE:
	.zero		1
	.type		_ZN40_INTERNAL_cc499e96_4_k_cu_157c367a_348914cuda3std3__48in_placeE,@object
	.size		_ZN40_INTERNAL_cc499e96_4_k_cu_157c367a_348914cuda3std3__48in_placeE,(_ZN40_INTERNAL_cc499e96_4_k_cu_157c367a_348914cuda3std6ranges3__45__cpo9iter_moveE - _ZN40_INTERNAL_cc499e96_4_k_cu_157c367a_348914cuda3std3__48in_placeE)
_ZN40_INTERNAL_cc499e96_4_k_cu_157c367a_348914cuda3std3__48in_placeE:
	.zero		1
	.type		_ZN40_INTERNAL_cc499e96_4_k_cu_157c367a_348914cuda3std6ranges3__45__cpo9iter_moveE,@object
	.size		_ZN40_INTERNAL_cc499e96_4_k_cu_157c367a_348914cuda3std6ranges3__45__cpo9iter_moveE,(_ZN40_INTERNAL_cc499e96_4_k_cu_157c367a_348914cuda3std3__45__cpo5beginE - _ZN40_INTERNAL_cc499e96_4_k_cu_157c367a_348914cuda3std6ranges3__45__cpo9iter_moveE)
_ZN40_INTERNAL_cc499e96_4_k_cu_157c367a_348914cuda3std6ranges3__45__cpo9iter_moveE:
	.zero		1
	.type		_ZN40_INTERNAL_cc499e96_4_k_cu_157c367a_348914cuda3std3__45__cpo5beginE,@object
	.size		_ZN40_INTERNAL_cc499e96_4_k_cu_157c367a_348914cuda3std3__45__cpo5beginE,(_ZN40_INTERNAL_cc499e96_4_k_cu_157c367a_348914cuda3std3__442_GLOBAL__N__cc499e96_4_k_cu_157c367a_348916ignoreE - _ZN40_INTERNAL_cc499e96_4_k_cu_157c367a_348914cuda3std3__45__cpo5beginE)
_ZN40_INTERNAL_cc499e96_4_k_cu_157c367a_348914cuda3std3__45__cpo5beginE:
	.zero		1
	.type		_ZN40_INTERNAL_cc499e96_4_k_cu_157c367a_348914cuda3std3__442_GLOBAL__N__cc499e96_4_k_cu_157c367a_348916ignoreE,@object
	.size		_ZN40_INTERNAL_cc499e96_4_k_cu_157c367a_348914cuda3std3__442_GLOBAL__N__cc499e96_4_k_cu_157c367a_348916ignoreE,(_ZN40_INTERNAL_cc499e96_4_k_cu_157c367a_348914cute7productE - _ZN40_INTERNAL_cc499e96_4_k_cu_157c367a_348914cuda3std3__442_GLOBAL__N__cc499e96_4_k_cu_157c367a_348916ignoreE)
_ZN40_INTERNAL_cc499e96_4_k_cu_157c367a_348914cuda3std3__442_GLOBAL__N__cc499e96_4_k_cu_157c367a_348916ignoreE:
	.zero		1
	.type		_ZN40_INTERNAL_cc499e96_4_k_cu_157c367a_348914cute7productE,@object
	.size		_ZN40_INTERNAL_cc499e96_4_k_cu_157c367a_348914cute7productE,(_ZN40_INTERNAL_cc499e96_4_k_cu_157c367a_348914cuda3std3__45__cpo3endE - _ZN40_INTERNAL_cc499e96_4_k_cu_157c367a_348914cute7productE)
_ZN40_INTERNAL_cc499e96_4_k_cu_157c367a_348914cute7productE:
	.zero		1
	.type		_ZN40_INTERNAL_cc499e96_4_k_cu_157c367a_348914cuda3std3__45__cpo3endE,@object
	.size		_ZN40_INTERNAL_cc499e96_4_k_cu_157c367a_348914cuda3std3__45__cpo3endE,(_ZN40_INTERNAL_cc499e96_4_k_cu_157c367a_348914cuda3std3__419piecewise_constructE - _ZN40_INTERNAL_cc499e96_4_k_cu_157c367a_348914cuda3std3__45__cpo3endE)
_ZN40_INTERNAL_cc499e96_4_k_cu_157c367a_348914cuda3std3__45__cpo3endE:
	.zero		1
	.type		_ZN40_INTERNAL_cc499e96_4_k_cu_157c367a_348914cuda3std3__419piecewise_constructE,@object
	.size		_ZN40_INTERNAL_cc499e96_4_k_cu_157c367a_348914cuda3std3__419piecewise_constructE,(_ZN40_INTERNAL_cc499e96_4_k_cu_157c367a_348914cuda3std3__45__cpo4cendE - _ZN40_INTERNAL_cc499e96_4_k_cu_157c367a_348914cuda3std3__419piecewise_constructE)
_ZN40_INTERNAL_cc499e96_4_k_cu_157c367a_348914cuda3std3__419piecewise_constructE:
	.zero		1
	.type		_ZN40_INTERNAL_cc499e96_4_k_cu_157c367a_348914cuda3std3__45__cpo4cendE,@object
	.size		_ZN40_INTERNAL_cc499e96_4_k_cu_157c367a_348914cuda3std3__45__cpo4cendE,(_ZN40_INTERNAL_cc499e96_4_k_cu_157c367a_348914cuda3std6ranges3__45__cpo4swapE - _ZN40_INTERNAL_cc499e96_4_k_cu_157c367a_348914cuda3std3__45__cpo4cendE)
_ZN40_INTERNAL_cc499e96_4_k_cu_157c367a_348914cuda3std3__45__cpo4cendE:
	.zero		1
	.type		_ZN40_INTERNAL_cc499e96_4_k_cu_157c367a_348914cuda3std6ranges3__45__cpo4swapE,@object
	.size		_ZN40_INTERNAL_cc499e96_4_k_cu_157c367a_348914cuda3std6ranges3__45__cpo4swapE,(.L_10 - _ZN40_INTERNAL_cc499e96_4_k_cu_157c367a_348914cuda3std6ranges3__45__cpo4swapE)
_ZN40_INTERNAL_cc499e96_4_k_cu_157c367a_348914cuda3std6ranges3__45__cpo4swapE:
	.zero		1
.L_10:


//--------------------- .nv.constant0._ZN7cutlass13device_kernelINS_4gemm6kernel13GemmUniversalIN4cute5tupleIJiiiiEEENS1_10collective13CollectiveMmaINS1_46MainloopSm100TmaUmmaWarpSpecializedBlockScaledILi5ELi2ELi2ENS5_IJNS4_1CILi1EEENSA_ILi2EEESB_EEEEENS5_IJNSA_ILi128EEESF_SF_EEENS5_IJNS_12float_e4m3_tENS_13float_ue8m0_tEEEENS5_IJNS5_IJlSB_lEEENS4_6LayoutINS5_IJNS5_IJNS5_IJNSA_ILi32EEENSA_ILi4EEEEEEiEEESP_NS5_IJSB_iEEEEEENS5_IJNS5_IJNS5_IJNSA_ILi16EEESN_EEEiEEENS5_IJNS5_IJNSA_ILi0EEESB_EEENSA_ILi512EEEEEENS5_IJSV_iEEEEEEEEEEESJ_S12_NS4_8TiledMMAINS4_8MMA_AtomIJNS4_21SM100_MMA_MXF8F6F4_SSISH_SH_fSI_Li128ELi128ELNS4_4UMMA5MajorE0ELS17_0ELNS16_7ScaleInE0ELS18_0EEEEEENSL_INS5_IJSB_SB_SB_EEENS5_IJSV_SV_SV_EEEEENS5_IJNS4_10UnderscoreES1E_S1E_EEEEENS5_IJNS4_23SM90_TMA_LOAD_MULTICASTES1H_EEENS5_IJNS4_14ComposedLayoutINS4_7SwizzleILi3ELi4ELi3EEENS4_18smem_ptr_flag_bitsILi8EEENSL_INS5_IJNSA_ILi8EEESF_EEENS5_IJSF_SB_EEEEEEENSL_INS5_IJNS5_IJNS5_IJSO_SB_EEENS5_IJSM_SB_EEEEEESB_NS5_IJSN_SB_EEEEEENS5_IJNS5_IJNS5_IJST_SX_EEESW_EEESV_NS5_IJSB_SX_EEEEEEEEEEEvNS4_8identityENS5_IJNS4_13SM90_TMA_LOADES25_EEES23_vS24_EENS_8epilogue10collective18CollectiveEpilogueINS28_23Sm100TmaWarpSpecializedILi4ELi2ELi32ELb1ELb0EEEJSG_NS5_IJNSL_ISF_SB_EENSL_ISM_SB_EEEEENS_10bfloat16_tESK_S2G_SK_NS28_6fusion15FusionCallbacksIS2C_NS2H_17LinearCombinationIS2G_fS2G_fLNS_15FloatRoundStyleE2EEESG_S2F_JEEENS4_5SM1004TMEM4LOAD26SM100_TMEM_LOAD_32dp32b32xES25_NS1J_INS1K_ILi2ELi4ELi3EEENS1M_ILi16EEENSL_INS5_IJS1O_SM_EEES1U_EEEENS4_39AutoVectorizingCopyWithAssumedAlignmentILi128EEENS4_14SM90_TMA_STOREES2V_S2X_S2X_EEEvvEEEEvNT_6ParamsE --------------------------
	.section	.nv.constant0._ZN7cutlass13device_kernelINS_4gemm6kernel13GemmUniversalIN4cute5tupleIJiiiiEEENS1_10collective13CollectiveMmaINS1_46MainloopSm100TmaUmmaWarpSpecializedBlockScaledILi5ELi2ELi2ENS5_IJNS4_1CILi1EEENSA_ILi2EEESB_EEEEENS5_IJNSA_ILi128EEESF_SF_EEENS5_IJNS_12float_e4m3_tENS_13float_ue8m0_tEEEENS5_IJNS5_IJlSB_lEEENS4_6LayoutINS5_IJNS5_IJNS5_IJNSA_ILi32EEENSA_ILi4EEEEEEiEEESP_NS5_IJSB_iEEEEEENS5_IJNS5_IJNS5_IJNSA_ILi16EEESN_EEEiEEENS5_IJNS5_IJNSA_ILi0EEESB_EEENSA_ILi512EEEEEENS5_IJSV_iEEEEEEEEEEESJ_S12_NS4_8TiledMMAINS4_8MMA_AtomIJNS4_21SM100_MMA_MXF8F6F4_SSISH_SH_fSI_Li128ELi128ELNS4_4UMMA5MajorE0ELS17_0ELNS16_7ScaleInE0ELS18_0EEEEEENSL_INS5_IJSB_SB_SB_EEENS5_IJSV_SV_SV_EEEEENS5_IJNS4_10UnderscoreES1E_S1E_EEEEENS5_IJNS4_23SM90_TMA_LOAD_MULTICASTES1H_EEENS5_IJNS4_14ComposedLayoutINS4_7SwizzleILi3ELi4ELi3EEENS4_18smem_ptr_flag_bitsILi8EEENSL_INS5_IJNSA_ILi8EEESF_EEENS5_IJSF_SB_EEEEEEENSL_INS5_IJNS5_IJNS5_IJSO_SB_EEENS5_IJSM_SB_EEEEEESB_NS5_IJSN_SB_EEEEEENS5_IJNS5_IJNS5_IJST_SX_EEESW_EEESV_NS5_IJSB_SX_EEEEEEEEEEEvNS4_8identityENS5_IJNS4_13SM90_TMA_LOADES25_EEES23_vS24_EENS_8epilogue10collective18CollectiveEpilogueINS28_23Sm100TmaWarpSpecializedILi4ELi2ELi32ELb1ELb0EEEJSG_NS5_IJNSL_ISF_SB_EENSL_ISM_SB_EEEEENS_10bfloat16_tESK_S2G_SK_NS28_6fusion15FusionCallbacksIS2C_NS2H_17LinearCombinationIS2G_fS2G_fLNS_15FloatRoundStyleE2EEESG_S2F_JEEENS4_5SM1004TMEM4LOAD26SM100_TMEM_LOAD_32dp32b32xES25_NS1J_INS1K_ILi2ELi4ELi3EEENS1M_ILi16EEENSL_INS5_IJS1O_SM_EEES1U_EEEENS4_39AutoVectorizingCopyWithAssumedAlignmentILi128EEENS4_14SM90_TMA_STOREES2V_S2X_S2X_EEEvvEEEEvNT_6ParamsE,"a",@progbits
	.sectionflags	@""
	.align	4
.nv.constant0._ZN7cutlass13device_kernelINS_4gemm6kernel13GemmUniversalIN4cute5tupleIJiiiiEEENS1_10collective13CollectiveMmaINS1_46MainloopSm100TmaUmmaWarpSpecializedBlockScaledILi5ELi2ELi2ENS5_IJNS4_1CILi1EEENSA_ILi2EEESB_EEEEENS5_IJNSA_ILi128EEESF_SF_EEENS5_IJNS_12float_e4m3_tENS_13float_ue8m0_tEEEENS5_IJNS5_IJlSB_lEEENS4_6LayoutINS5_IJNS5_IJNS5_IJNSA_ILi32EEENSA_ILi4EEEEEEiEEESP_NS5_IJSB_iEEEEEENS5_IJNS5_IJNS5_IJNSA_ILi16EEESN_EEEiEEENS5_IJNS5_IJNSA_ILi0EEESB_EEENSA_ILi512EEEEEENS5_IJSV_iEEEEEEEEEEESJ_S12_NS4_8TiledMMAINS4_8MMA_AtomIJNS4_21SM100_MMA_MXF8F6F4_SSISH_SH_fSI_Li128ELi128ELNS4_4UMMA5MajorE0ELS17_0ELNS16_7ScaleInE0ELS18_0EEEEEENSL_INS5_IJSB_SB_SB_EEENS5_IJSV_SV_SV_EEEEENS5_IJNS4_10UnderscoreES1E_S1E_EEEEENS5_IJNS4_23SM90_TMA_LOAD_MULTICASTES1H_EEENS5_IJNS4_14ComposedLayoutINS4_7SwizzleILi3ELi4ELi3EEENS4_18smem_ptr_flag_bitsILi8EEENSL_INS5_IJNSA_ILi8EEESF_EEENS5_IJSF_SB_EEEEEEENSL_INS5_IJNS5_IJNS5_IJSO_SB_EEENS5_IJSM_SB_EEEEEESB_NS5_IJSN_SB_EEEEEENS5_IJNS5_IJNS5_IJST_SX_EEESW_EEESV_NS5_IJSB_SX_EEEEEEEEEEEvNS4_8identityENS5_IJNS4_13SM90_TMA_LOADES25_EEES23_vS24_EENS_8epilogue10collective18CollectiveEpilogueINS28_23Sm100TmaWarpSpecializedILi4ELi2ELi32ELb1ELb0EEEJSG_NS5_IJNSL_ISF_SB_EENSL_ISM_SB_EEEEENS_10bfloat16_tESK_S2G_SK_NS28_6fusion15FusionCallbacksIS2C_NS2H_17LinearCombinationIS2G_fS2G_fLNS_15FloatRoundStyleE2EEESG_S2F_JEEENS4_5SM1004TMEM4LOAD26SM100_TMEM_LOAD_32dp32b32xES25_NS1J_INS1K_ILi2ELi4ELi3EEENS1M_ILi16EEENSL_INS5_IJS1O_SM_EEES1U_EEEENS4_39AutoVectorizingCopyWithAssumedAlignmentILi128EEENS4_14SM90_TMA_STOREES2V_S2X_S2X_EEEvvEEEEvNT_6ParamsE:
	.zero		3968


//--------------------- SYMBOLS --------------------------

	.type		.nv.reservedSmem.offset0,@object
	.size		.nv.reservedSmem.offset0,0x4
	.type		.nv.reservedSmem.cap,@object
	.size		.nv.reservedSmem.cap,0x4
	.type		__assertfail,@function
